	.target	sm_90a

	.elftype	@"ET_EXEC"


//--------------------- .note.nv.tkinfo           --------------------------
	.section	.note.nv.tkinfo,"",@"SHT_NOTE"
	.sectionflags	@"SHF_NOTE_NV_TKINFO"
	.tkinfo
        /*0018*/ 	.word	0x00000002
        /*0030*/ 	.string	""
        /*0030*/ 	.string	"ptxas"
        /*0030*/ 	.string	"Cuda compilation tools, release 13.0, V13.0.88"
        /*0030*/ 	.string	"Build cuda_13.0.r13.0/compiler.36424714_0"
        /*0030*/ 	.string	"-arch sm_90a -m 64 "



//--------------------- .note.nv.cuinfo           --------------------------
	.section	.note.nv.cuinfo,"",@"SHT_NOTE"
	.sectionflags	@"SHF_NOTE_NV_CUINFO"
        /*0018*/ 	.short	0x0002
        /*001a*/ 	.short	0x005a
        /*001c*/ 	.short	0x0082
	.zero		2


//--------------------- .nv.info                  --------------------------
	.section	.nv.info,"",@"SHT_CUDA_INFO"
	.align	4


	//----- nvinfo : EIATTR_REGCOUNT
	.align		4
        /*0000*/ 	.byte	0x04, 0x2f
        /*0002*/ 	.short	(.L_15 - .L_14)
	.align		4
.L_14:
        /*0004*/ 	.word	index@(_ZN7cutlass13device_kernelINS_4gemm6kernel13GemmUniversalIN4cute5tupleIJiiiiEEENS1_10collective13CollectiveMmaINS1_34MainloopSm90TmaGmmaWarpSpecializedILi5ENS5_IJNS4_1CILi1EEENSA_ILi8EEESB_EEENS1_35KernelTmaWarpSpecializedCooperativeEEENS5_IJNSA_ILi128EEESG_NSA_ILi64EEEEEENS_6half_tENS5_IJlSB_lEEESJ_SK_NS4_8TiledMMAINS4_8MMA_AtomIJNS4_4SM904GMMA26MMA_64x128x16_F32F16F16_SSILNSO_5MajorE0ELSQ_0ELNSO_7ScaleInE1ELSR_1EEEEEENS4_6LayoutINS5_IJNSA_ILi2EEESB_SB_EEENS5_IJSB_NSA_ILi0EEESX_EEEEENS5_IJNS4_10UnderscoreES10_S10_EEEEENS4_23SM90_TMA_LOAD_MULTICASTENS4_14ComposedLayoutINS4_7SwizzleILi3ELi4ELi3EEENS4_18smem_ptr_flag_bitsILi16EEENSU_INS5_IJSC_SH_EEENS5_IJSH_SB_EEEEEEEvNS4_8identityENS4_13SM90_TMA_LOADES1C_vS1D_EENS_8epilogue10collective6detail29Sm90TmaWarpSpecializedAdapterINS1H_15DefaultEpilogueISJ_SK_SK_NS1G_6thread17LinearCombinationISJ_Li1EffLNS1L_9ScaleType4KindE0ELNS_15FloatRoundStyleE2ESJ_EENS1_15EpilogueDefaultEEEEEvvEEEEvNT_6ParamsE)
        /*0008*/ 	.word	0x000000a8


	//----- nvinfo : EIATTR_FRAME_SIZE
	.align		4
.L_15:
        /*000c*/ 	.byte	0x04, 0x11
        /*000e*/ 	.short	(.L_17 - .L_16)
	.align		4
.L_16:
        /*0010*/ 	.word	index@(_ZN7cutlass13device_kernelINS_4gemm6kernel13GemmUniversalIN4cute5tupleIJiiiiEEENS1_10collective13CollectiveMmaINS1_34MainloopSm90TmaGmmaWarpSpecializedILi5ENS5_IJNS4_1CILi1EEENSA_ILi8EEESB_EEENS1_35KernelTmaWarpSpecializedCooperativeEEENS5_IJNSA_ILi128EEESG_NSA_ILi64EEEEEENS_6half_tENS5_IJlSB_lEEESJ_SK_NS4_8TiledMMAINS4_8MMA_AtomIJNS4_4SM904GMMA26MMA_64x128x16_F32F16F16_SSILNSO_5MajorE0ELSQ_0ELNSO_7ScaleInE1ELSR_1EEEEEENS4_6LayoutINS5_IJNSA_ILi2EEESB_SB_EEENS5_IJSB_NSA_ILi0EEESX_EEEEENS5_IJNS4_10UnderscoreES10_S10_EEEEENS4_23SM90_TMA_LOAD_MULTICASTENS4_14ComposedLayoutINS4_7SwizzleILi3ELi4ELi3EEENS4_18smem_ptr_flag_bitsILi16EEENSU_INS5_IJSC_SH_EEENS5_IJSH_SB_EEEEEEEvNS4_8identityENS4_13SM90_TMA_LOADES1C_vS1D_EENS_8epilogue10collective6detail29Sm90TmaWarpSpecializedAdapterINS1H_15DefaultEpilogueISJ_SK_SK_NS1G_6thread17LinearCombinationISJ_Li1EffLNS1L_9ScaleType4KindE0ELNS_15FloatRoundStyleE2ESJ_EENS1_15EpilogueDefaultEEEEEvvEEEEvNT_6ParamsE)
        /*0014*/ 	.word	0x00000000


	//----- nvinfo : EIATTR_MIN_STACK_SIZE
	.align		4
.L_17:
        /*0018*/ 	.byte	0x04, 0x12
        /*001a*/ 	.short	(.L_19 - .L_18)
	.align		4
.L_18:
        /*001c*/ 	.word	index@(_ZN7cutlass13device_kernelINS_4gemm6kernel13GemmUniversalIN4cute5tupleIJiiiiEEENS1_10collective13CollectiveMmaINS1_34MainloopSm90TmaGmmaWarpSpecializedILi5ENS5_IJNS4_1CILi1EEENSA_ILi8EEESB_EEENS1_35KernelTmaWarpSpecializedCooperativeEEENS5_IJNSA_ILi128EEESG_NSA_ILi64EEEEEENS_6half_tENS5_IJlSB_lEEESJ_SK_NS4_8TiledMMAINS4_8MMA_AtomIJNS4_4SM904GMMA26MMA_64x128x16_F32F16F16_SSILNSO_5MajorE0ELSQ_0ELNSO_7ScaleInE1ELSR_1EEEEEENS4_6LayoutINS5_IJNSA_ILi2EEESB_SB_EEENS5_IJSB_NSA_ILi0EEESX_EEEEENS5_IJNS4_10UnderscoreES10_S10_EEEEENS4_23SM90_TMA_LOAD_MULTICASTENS4_14ComposedLayoutINS4_7SwizzleILi3ELi4ELi3EEENS4_18smem_ptr_flag_bitsILi16EEENSU_INS5_IJSC_SH_EEENS5_IJSH_SB_EEEEEEEvNS4_8identityENS4_13SM90_TMA_LOADES1C_vS1D_EENS_8epilogue10collective6detail29Sm90TmaWarpSpecializedAdapterINS1H_15DefaultEpilogueISJ_SK_SK_NS1G_6thread17LinearCombinationISJ_Li1EffLNS1L_9ScaleType4KindE0ELNS_15FloatRoundStyleE2ESJ_EENS1_15EpilogueDefaultEEEEEvvEEEEvNT_6ParamsE)
        /*0020*/ 	.word	0x00000000
.L_19:


//--------------------- .nv.compat                --------------------------
	.section	.nv.compat,"",@"SHT_CUDA_COMPAT_INFO"
	.align	4
        /*0000*/ 	.byte	0x02, 0x09, 0x01, 0x00, 0x02, 0x02, 0x04, 0x00, 0x02, 0x05, 0x05, 0x00, 0x03, 0x07, 0x01, 0x01
        /*0010*/ 	.byte	0x02, 0x03, 0x01, 0x00, 0x02, 0x06, 0x01, 0x00, 0x04, 0x0b, 0x08, 0x00, 0x00, 0x00, 0x00, 0x00
        /*0020*/ 	.byte	0x00, 0x00, 0x00, 0x00


//--------------------- .nv.info._ZN7cutlass13device_kernelINS_4gemm6kernel13GemmUniversalIN4cute5tupleIJiiiiEEENS1_10collective13CollectiveMmaINS1_34MainloopSm90TmaGmmaWarpSpecializedILi5ENS5_IJNS4_1CILi1EEENSA_ILi8EEESB_EEENS1_35KernelTmaWarpSpecializedCooperativeEEENS5_IJNSA_ILi128EEESG_NSA_ILi64EEEEEENS_6half_tENS5_IJlSB_lEEESJ_SK_NS4_8TiledMMAINS4_8MMA_AtomIJNS4_4SM904GMMA26MMA_64x128x16_F32F16F16_SSILNSO_5MajorE0ELSQ_0ELNSO_7ScaleInE1ELSR_1EEEEEENS4_6LayoutINS5_IJNSA_ILi2EEESB_SB_EEENS5_IJSB_NSA_ILi0EEESX_EEEEENS5_IJNS4_10UnderscoreES10_S10_EEEEENS4_23SM90_TMA_LOAD_MULTICASTENS4_14ComposedLayoutINS4_7SwizzleILi3ELi4ELi3EEENS4_18smem_ptr_flag_bitsILi16EEENSU_INS5_IJSC_SH_EEENS5_IJSH_SB_EEEEEEEvNS4_8identityENS4_13SM90_TMA_LOADES1C_vS1D_EENS_8epilogue10collective6detail29Sm90TmaWarpSpecializedAdapterINS1H_15DefaultEpilogueISJ_SK_SK_NS1G_6thread17LinearCombinationISJ_Li1EffLNS1L_9ScaleType4KindE0ELNS_15FloatRoundStyleE2ESJ_EENS1_15EpilogueDefaultEEEEEvvEEEEvNT_6ParamsE --------------------------
	.section	.nv.info._ZN7cutlass13device_kernelINS_4gemm6kernel13GemmUniversalIN4cute5tupleIJiiiiEEENS1_10collective13CollectiveMmaINS1_34MainloopSm90TmaGmmaWarpSpecializedILi5ENS5_IJNS4_1CILi1EEENSA_ILi8EEESB_EEENS1_35KernelTmaWarpSpecializedCooperativeEEENS5_IJNSA_ILi128EEESG_NSA_ILi64EEEEEENS_6half_tENS5_IJlSB_lEEESJ_SK_NS4_8TiledMMAINS4_8MMA_AtomIJNS4_4SM904GMMA26MMA_64x128x16_F32F16F16_SSILNSO_5MajorE0ELSQ_0ELNSO_7ScaleInE1ELSR_1EEEEEENS4_6LayoutINS5_IJNSA_ILi2EEESB_SB_EEENS5_IJSB_NSA_ILi0EEESX_EEEEENS5_IJNS4_10UnderscoreES10_S10_EEEEENS4_23SM90_TMA_LOAD_MULTICASTENS4_14ComposedLayoutINS4_7SwizzleILi3ELi4ELi3EEENS4_18smem_ptr_flag_bitsILi16EEENSU_INS5_IJSC_SH_EEENS5_IJSH_SB_EEEEEEEvNS4_8identityENS4_13SM90_TMA_LOADES1C_vS1D_EENS_8epilogue10collective6detail29Sm90TmaWarpSpecializedAdapterINS1H_15DefaultEpilogueISJ_SK_SK_NS1G_6thread17LinearCombinationISJ_Li1EffLNS1L_9ScaleType4KindE0ELNS_15FloatRoundStyleE2ESJ_EENS1_15EpilogueDefaultEEEEEvvEEEEvNT_6ParamsE,"",@"SHT_CUDA_INFO"
	.sectionflags	@""
	.align	4


	//----- nvinfo : EIATTR_CUDA_API_VERSION
	.align		4
        /*0000*/ 	.byte	0x04, 0x37
        /*0002*/ 	.short	(.L_21 - .L_20)
.L_20:
        /*0004*/ 	.word	0x00000082


	//----- nvinfo : EIATTR_KPARAM_INFO
	.align		4
.L_21:
        /*0008*/ 	.byte	0x04, 0x17
        /*000a*/ 	.short	(.L_23 - .L_22)
.L_22:
        /*000c*/ 	.word	0x00000000
        /*0010*/ 	.short	0x0000
        /*0012*/ 	.short	0x0070
        /*0014*/ 	.byte	0x00, 0xf0, 0x01, 0x10


	//----- nvinfo : EIATTR_SPARSE_MMA_MASK
	.align		4
.L_23:
        /*0018*/ 	.byte	0x03, 0x50
        /*001a*/ 	.short	0x0000


	//----- nvinfo : EIATTR_MAXREG_COUNT
	.align		4
        /*001c*/ 	.byte	0x03, 0x1b
        /*001e*/ 	.short	0x00a8


	//----- nvinfo : EIATTR_NUM_BARRIERS
	.align		4
        /*0020*/ 	.byte	0x02, 0x4c
        /*0022*/ 	.byte	0x01
	.zero		1


	//----- nvinfo : EIATTR_EXTERNS
	.align		4
        /*0024*/ 	.byte	0x04, 0x0f
        /*0026*/ 	.short	(.L_25 - .L_24)


	//   ....[0]....
	.align		4
.L_24:
        /*0028*/ 	.word	index@(__assertfail)


	//----- nvinfo : EIATTR_MERCURY_ISA_VERSION
	.align		4
.L_25:
        /*002c*/ 	.byte	0x03, 0x5f
        /*002e*/ 	.short	0x0101


	//----- nvinfo : EIATTR_INT_WARP_WIDE_INSTR_OFFSETS
	.align		4
        /*0030*/ 	.byte	0x04, 0x31
        /*0032*/ 	.short	(.L_27 - .L_26)


	//   ....[0]....
.L_26:
        /*0034*/ 	.word	0x00000450


	//   ....[1]....
        /*0038*/ 	.word	0x00000470


	//   ....[2]....
        /*003c*/ 	.word	0x00000640


	//   ....[3]....
        /*0040*/ 	.word	0x00001eb0


	//----- nvinfo : EIATTR_COOP_GROUP_MASK_REGIDS
	.align		4
.L_27:
        /*0044*/ 	.byte	0x04, 0x29
        /*0046*/ 	.short	(.L_29 - .L_28)


	//   ....[0]....
.L_28:
        /*0048*/ 	.word	0xffffffff


	//   ....[1]....
        /*004c*/ 	.word	0xffffffff


	//   ....[2]....
        /*0050*/ 	.word	0xffffffff


	//   ....[3]....
        /*0054*/ 	.word	0xffffffff


	//   ....[4]....
        /*0058*/ 	.word	0xffffffff


	//   ....[5]....
        /*005c*/ 	.word	0xffffffff


	//----- nvinfo : EIATTR_COOP_GROUP_INSTR_OFFSETS
	.align		4
.L_29:
        /*0060*/ 	.byte	0x04, 0x28
        /*0062*/ 	.short	(.L_31 - .L_30)


	//   ....[0]....
.L_30:
        /*0064*/ 	.word	0x00000060


	//   ....[1]....
        /*0068*/ 	.word	0x00000070


	//   ....[2]....
        /*006c*/ 	.word	0x00000130


	//   ....[3]....
        /*0070*/ 	.word	0x000002f0


	//   ....[4]....
        /*0074*/ 	.word	0x000007b0


	//   ....[5]....
        /*0078*/ 	.word	0x00001430


	//----- nvinfo : EIATTR_REG_RECONFIG
	.align		4
.L_31:
        /*007c*/ 	.byte	0x01, 0x54
	.zero		2


	//----- nvinfo : EIATTR_SYSCALL_OFFSETS
	.align		4
        /*0080*/ 	.byte	0x04, 0x46
        /*0082*/ 	.short	(.L_33 - .L_32)


	//   ....[0]....
.L_32:
        /*0084*/ 	.word	0x00001620


	//----- nvinfo : EIATTR_MBARRIER_INSTR_OFFSETS
	.align		4
.L_33:
        /*0088*/ 	.byte	0x04, 0x39
        /*008a*/ 	.short	(.L_35 - .L_34)


	//   ....[0]....
.L_34:
        /*008c*/ 	.word	0x00000230
        /*0090*/ 	.word	0x000000ff
        /*0094*/ 	.word	0x00000000
        /*0098*/ 	.short	0x0100
        /*009a*/ 	.byte	0x08
	.zero		1


	//   ....[1]....
        /*009c*/ 	.word	0x00000240
        /*00a0*/ 	.word	0x000000ff
        /*00a4*/ 	.word	0x00000028
        /*00a8*/ 	.short	0x0100
        /*00aa*/ 	.byte	0x08
	.zero		1


	//   ....[2]....
        /*00ac*/ 	.word	0x00000250
        /*00b0*/ 	.word	0x000000ff
        /*00b4*/ 	.word	0x00000008
        /*00b8*/ 	.short	0x0100
        /*00ba*/ 	.byte	0x08
	.zero		1


	//   ....[3]....
        /*00bc*/ 	.word	0x00000260
        /*00c0*/ 	.word	0x000000ff
        /*00c4*/ 	.word	0x00000030
        /*00c8*/ 	.short	0x0100
        /*00ca*/ 	.byte	0x08
	.zero		1


	//   ....[4]....
        /*00cc*/ 	.word	0x00000270
        /*00d0*/ 	.word	0x000000ff
        /*00d4*/ 	.word	0x00000010
        /*00d8*/ 	.short	0x0100
        /*00da*/ 	.byte	0x08
	.zero		1


	//   ....[5]....
        /*00dc*/ 	.word	0x00000280
        /*00e0*/ 	.word	0x000000ff
        /*00e4*/ 	.word	0x00000038
        /*00e8*/ 	.short	0x0100
        /*00ea*/ 	.byte	0x08
	.zero		1


	//   ....[6]....
        /*00ec*/ 	.word	0x00000290
        /*00f0*/ 	.word	0x000000ff
        /*00f4*/ 	.word	0x00000018
        /*00f8*/ 	.short	0x0100
        /*00fa*/ 	.byte	0x08
	.zero		1


	//   ....[7]....
        /*00fc*/ 	.word	0x000002a0
        /*0100*/ 	.word	0x000000ff
        /*0104*/ 	.word	0x00000040
        /*0108*/ 	.short	0x0100
        /*010a*/ 	.byte	0x08
	.zero		1


	//   ....[8]....
        /*010c*/ 	.word	0x000002b0
        /*0110*/ 	.word	0x000000ff
        /*0114*/ 	.word	0x00000020
        /*0118*/ 	.short	0x0100
        /*011a*/ 	.byte	0x08
	.zero		1


	//   ....[9]....
        /*011c*/ 	.word	0x000002c0
        /*0120*/ 	.word	0x000000ff
        /*0124*/ 	.word	0x00000048
        /*0128*/ 	.short	0x0100
        /*012a*/ 	.byte	0x08
	.zero		1


	//   ....[10]....
        /*012c*/ 	.word	0x000006e0
        /*0130*/ 	.word	0x000000ff
        /*0134*/ 	.word	0x00000060
        /*0138*/ 	.short	0x0100
        /*013a*/ 	.byte	0x06
	.zero		1


	//   ....[11]....
        /*013c*/ 	.word	0x00000760
        /*0140*/ 	.word	0x000000ff
        /*0144*/ 	.word	0x00000068
        /*0148*/ 	.short	0x0100
        /*014a*/ 	.byte	0x06
	.zero		1


	//   ....[12]....
        /*014c*/ 	.word	0x000016e0
        /*0150*/ 	.word	0x00000003
        /*0154*/ 	.word	0x00000000
        /*0158*/ 	.short	0x010a
        /*015a*/ 	.byte	0x3f
	.zero		1


	//   ....[13]....
        /*015c*/ 	.word	0x00001740
        /*0160*/ 	.word	0x00000003
        /*0164*/ 	.word	0x00000000
        /*0168*/ 	.short	0x010a
        /*016a*/ 	.byte	0x3f
	.zero		1


	//   ....[14]....
        /*016c*/ 	.word	0x00001ac0
        /*0170*/ 	.word	0x00000005
        /*0174*/ 	.word	0x00000000
        /*0178*/ 	.short	0x010a
        /*017a*/ 	.byte	0x3f
	.zero		1


	//   ....[15]....
        /*017c*/ 	.word	0x00001b00
        /*0180*/ 	.word	0x00000005
        /*0184*/ 	.word	0x00000000
        /*0188*/ 	.short	0x010a
        /*018a*/ 	.byte	0x3f
	.zero		1


	//   ....[16]....
        /*018c*/ 	.word	0x00001d60
        /*0190*/ 	.word	0x00000004
        /*0194*/ 	.word	0x00000000
        /*0198*/ 	.short	0x0101
        /*019a*/ 	.byte	0x3f
	.zero		1


	//   ....[17]....
        /*019c*/ 	.word	0x00001f50
        /*01a0*/ 	.word	0x00000000
        /*01a4*/ 	.word	0x00000000
        /*01a8*/ 	.short	0x0101
        /*01aa*/ 	.byte	0x3f
	.zero		1


	//   ....[18]....
        /*01ac*/ 	.word	0x00007010
        /*01b0*/ 	.word	0x00000017
        /*01b4*/ 	.word	0x00000028
        /*01b8*/ 	.short	0x010a
        /*01ba*/ 	.byte	0x3f
	.zero		1


	//   ....[19]....
        /*01bc*/ 	.word	0x000073a0
        /*01c0*/ 	.word	0x00000006
        /*01c4*/ 	.word	0x00000068
        /*01c8*/ 	.short	0x0101
        /*01ca*/ 	.byte	0x3f
	.zero		1


	//   ....[20]....
        /*01cc*/ 	.word	0x00007ae0
        /*01d0*/ 	.word	0x00000007
        /*01d4*/ 	.word	0x00000000
        /*01d8*/ 	.short	0x010a
        /*01da*/ 	.byte	0x3f
	.zero		1


	//   ....[21]....
        /*01dc*/ 	.word	0x00007b60
        /*01e0*/ 	.word	0x00000006
        /*01e4*/ 	.word	0x00000000
        /*01e8*/ 	.short	0x010a
        /*01ea*/ 	.byte	0x3f
	.zero		1


	//   ....[22]....
        /*01ec*/ 	.word	0x00007bf0
        /*01f0*/ 	.word	0x00000007
        /*01f4*/ 	.word	0x00000000
        /*01f8*/ 	.short	0x010a
        /*01fa*/ 	.byte	0x3f
	.zero		1


	//   ....[23]....
        /*01fc*/ 	.word	0x00007c80
        /*0200*/ 	.word	0x00000006
        /*0204*/ 	.word	0x00000000
        /*0208*/ 	.short	0x010a
        /*020a*/ 	.byte	0x3f
	.zero		1


	//   ....[24]....
        /*020c*/ 	.word	0x00007d10
        /*0210*/ 	.word	0x00000005
        /*0214*/ 	.word	0x00000000
        /*0218*/ 	.short	0x010a
        /*021a*/ 	.byte	0x3f
	.zero		1


	//   ....[25]....
        /*021c*/ 	.word	0x00007d70
        /*0220*/ 	.word	0x00000003
        /*0224*/ 	.word	0x00000000
        /*0228*/ 	.short	0x010a
        /*022a*/ 	.byte	0x3f
	.zero		1


	//   ....[26]....
        /*022c*/ 	.word	0x00007dc0
        /*0230*/ 	.word	0x00000005
        /*0234*/ 	.word	0x00000000
        /*0238*/ 	.short	0x010a
        /*023a*/ 	.byte	0x3f
	.zero		1


	//   ....[27]....
        /*023c*/ 	.word	0x00007e90
        /*0240*/ 	.word	0x00000017
        /*0244*/ 	.word	0x00000028
        /*0248*/ 	.short	0x010a
        /*024a*/ 	.byte	0x3f
	.zero		1


	//   ....[28]....
        /*024c*/ 	.word	0x00007f60
        /*0250*/ 	.word	0x00000007
        /*0254*/ 	.word	0x00000000
        /*0258*/ 	.short	0x010a
        /*025a*/ 	.byte	0x3f
	.zero		1


	//   ....[29]....
        /*025c*/ 	.word	0x00007fb0
        /*0260*/ 	.word	0x00000006
        /*0264*/ 	.word	0x00000000
        /*0268*/ 	.short	0x010a
        /*026a*/ 	.byte	0x3f
	.zero		1


	//   ....[30]....
        /*026c*/ 	.word	0x00008000
        /*0270*/ 	.word	0x00000007
        /*0274*/ 	.word	0x00000000
        /*0278*/ 	.short	0x010a
        /*027a*/ 	.byte	0x3f
	.zero		1


	//   ....[31]....
        /*027c*/ 	.word	0x00008050
        /*0280*/ 	.word	0x00000006
        /*0284*/ 	.word	0x00000000
        /*0288*/ 	.short	0x010a
        /*028a*/ 	.byte	0x3f
	.zero		1


	//----- nvinfo : EIATTR_NUM_MBARRIERS
	.align		4
.L_35:
        /*028c*/ 	.byte	0x03, 0x38
        /*028e*/ 	.short	0x000c


	//----- nvinfo : EIATTR_EXIT_INSTR_OFFSETS
	.align		4
        /*0290*/ 	.byte	0x04, 0x1c
        /*0292*/ 	.short	(.L_37 - .L_36)


	//   ....[0]....
.L_36:
        /*0294*/ 	.word	0x00000980


	//   ....[1]....
        /*0298*/ 	.word	0x00001190


	//   ....[2]....
        /*029c*/ 	.word	0x000067a0


	//   ....[3]....
        /*02a0*/ 	.word	0x00006d00


	//   ....[4]....
        /*02a4*/ 	.word	0x00007d60


	//----- nvinfo : EIATTR_MAX_THREADS
	.align		4
.L_37:
        /*02a8*/ 	.byte	0x04, 0x05
        /*02aa*/ 	.short	(.L_39 - .L_38)
.L_38:
        /*02ac*/ 	.word	0x00000180
        /*02b0*/ 	.word	0x00000001
        /*02b4*/ 	.word	0x00000001


	//----- nvinfo : EIATTR_CRS_STACK_SIZE
	.align		4
.L_39:
        /*02b8*/ 	.byte	0x04, 0x1e
        /*02ba*/ 	.short	(.L_41 - .L_40)
.L_40:
        /*02bc*/ 	.word	0x00000000


	//----- nvinfo : EIATTR_CBANK_PARAM_SIZE
	.align		4
.L_41:
        /*02c0*/ 	.byte	0x03, 0x19
        /*02c2*/ 	.short	0x0470


	//----- nvinfo : EIATTR_PARAM_CBANK
	.align		4
        /*02c4*/ 	.byte	0x04, 0x0a
        /*02c6*/ 	.short	(.L_43 - .L_42)
	.align		4
.L_42:
        /*02c8*/ 	.word	index@(.nv.constant0._ZN7cutlass13device_kernelINS_4gemm6kernel13GemmUniversalIN4cute5tupleIJiiiiEEENS1_10collective13CollectiveMmaINS1_34MainloopSm90TmaGmmaWarpSpecializedILi5ENS5_IJNS4_1CILi1EEENSA_ILi8EEESB_EEENS1_35KernelTmaWarpSpecializedCooperativeEEENS5_IJNSA_ILi128EEESG_NSA_ILi64EEEEEENS_6half_tENS5_IJlSB_lEEESJ_SK_NS4_8TiledMMAINS4_8MMA_AtomIJNS4_4SM904GMMA26MMA_64x128x16_F32F16F16_SSILNSO_5MajorE0ELSQ_0ELNSO_7ScaleInE1ELSR_1EEEEEENS4_6LayoutINS5_IJNSA_ILi2EEESB_SB_EEENS5_IJSB_NSA_ILi0EEESX_EEEEENS5_IJNS4_10UnderscoreES10_S10_EEEEENS4_23SM90_TMA_LOAD_MULTICASTENS4_14ComposedLayoutINS4_7SwizzleILi3ELi4ELi3EEENS4_18smem_ptr_flag_bitsILi16EEENSU_INS5_IJSC_SH_EEENS5_IJSH_SB_EEEEEEEvNS4_8identityENS4_13SM90_TMA_LOADES1C_vS1D_EENS_8epilogue10collective6detail29Sm90TmaWarpSpecializedAdapterINS1H_15DefaultEpilogueISJ_SK_SK_NS1G_6thread17LinearCombinationISJ_Li1EffLNS1L_9ScaleType4KindE0ELNS_15FloatRoundStyleE2ESJ_EENS1_15EpilogueDefaultEEEEEvvEEEEvNT_6ParamsE)
        /*02cc*/ 	.short	0x0210
        /*02ce*/ 	.short	0x0470


	//----- nvinfo : EIATTR_SW_WAR
	.align		4
.L_43:
        /*02d0*/ 	.byte	0x04, 0x36
        /*02d2*/ 	.short	(.L_45 - .L_44)
.L_44:
        /*02d4*/ 	.word	0x00000008
.L_45:


//--------------------- .nv.callgraph             --------------------------
	.section	.nv.callgraph,"",@"SHT_CUDA_CALLGRAPH"
	.align	4
	.sectionentsize	8
	.align		4
        /*0000*/ 	.word	0x00000000
	.align		4
        /*0004*/ 	.word	0xffffffff
	.align		4
        /*0008*/ 	.word	index@(_ZN7cutlass13device_kernelINS_4gemm6kernel13GemmUniversalIN4cute5tupleIJiiiiEEENS1_10collective13CollectiveMmaINS1_34MainloopSm90TmaGmmaWarpSpecializedILi5ENS5_IJNS4_1CILi1EEENSA_ILi8EEESB_EEENS1_35KernelTmaWarpSpecializedCooperativeEEENS5_IJNSA_ILi128EEESG_NSA_ILi64EEEEEENS_6half_tENS5_IJlSB_lEEESJ_SK_NS4_8TiledMMAINS4_8MMA_AtomIJNS4_4SM904GMMA26MMA_64x128x16_F32F16F16_SSILNSO_5MajorE0ELSQ_0ELNSO_7ScaleInE1ELSR_1EEEEEENS4_6LayoutINS5_IJNSA_ILi2EEESB_SB_EEENS5_IJSB_NSA_ILi0EEESX_EEEEENS5_IJNS4_10UnderscoreES10_S10_EEEEENS4_23SM90_TMA_LOAD_MULTICASTENS4_14ComposedLayoutINS4_7SwizzleILi3ELi4ELi3EEENS4_18smem_ptr_flag_bitsILi16EEENSU_INS5_IJSC_SH_EEENS5_IJSH_SB_EEEEEEEvNS4_8identityENS4_13SM90_TMA_LOADES1C_vS1D_EENS_8epilogue10collective6detail29Sm90TmaWarpSpecializedAdapterINS1H_15DefaultEpilogueISJ_SK_SK_NS1G_6thread17LinearCombinationISJ_Li1EffLNS1L_9ScaleType4KindE0ELNS_15FloatRoundStyleE2ESJ_EENS1_15EpilogueDefaultEEEEEvvEEEEvNT_6ParamsE)
	.align		4
        /*000c*/ 	.word	index@(__assertfail)
	.align		4
        /*0010*/ 	.word	0x00000000
	.align		4
        /*0014*/ 	.word	0xfffffffe
	.align		4
        /*0018*/ 	.word	0x00000000
	.align		4
        /*001c*/ 	.word	0xfffffffd
	.align		4
        /*0020*/ 	.word	0x00000000
	.align		4
        /*0024*/ 	.word	0xfffffffc


//--------------------- .nv.constant4             --------------------------
	.section	.nv.constant4,"a",@progbits
	.align	8
	.align		8
.nv.constant4:
        /*0000*/ 	.dword	__assertfail
	.align		8
        /*0008*/ 	.dword	__unnamed_1
	.align		8
        /*0010*/ 	.dword	_ZN40_INTERNAL_6f1594d2_4_k_cu_f2dfb252_154144cuda3std3__45__cpo5beginE
	.align		8
        /*0018*/ 	.dword	_ZN40_INTERNAL_6f1594d2_4_k_cu_f2dfb252_154144cuda3std3__45__cpo3endE
	.align		8
        /*0020*/ 	.dword	_ZN40_INTERNAL_6f1594d2_4_k_cu_f2dfb252_154144cuda3std3__45__cpo6cbeginE
	.align		8
        /*0028*/ 	.dword	_ZN40_INTERNAL_6f1594d2_4_k_cu_f2dfb252_154144cuda3std3__45__cpo4cendE
	.align		8
        /*0030*/ 	.dword	_ZN40_INTERNAL_6f1594d2_4_k_cu_f2dfb252_154144cuda3std3__442_GLOBAL__N__6f1594d2_4_k_cu_f2dfb252_154146ignoreE
	.align		8
        /*0038*/ 	.dword	_ZN40_INTERNAL_6f1594d2_4_k_cu_f2dfb252_154144cuda3std3__419piecewise_constructE
	.align		8
        /*0040*/ 	.dword	_ZN40_INTERNAL_6f1594d2_4_k_cu_f2dfb252_154144cuda3std3__48in_placeE
	.align		8
        /*0048*/ 	.dword	_ZN40_INTERNAL_6f1594d2_4_k_cu_f2dfb252_154144cuda3std6ranges3__45__cpo4swapE
	.align		8
        /*0050*/ 	.dword	_ZN40_INTERNAL_6f1594d2_4_k_cu_f2dfb252_154144cuda3std6ranges3__45__cpo9iter_moveE
	.align		8
        /*0058*/ 	.dword	_ZN40_INTERNAL_6f1594d2_4_k_cu_f2dfb252_154144cute7productE
	.align		8
        /*0060*/ 	.dword	_ZN40_INTERNAL_6f1594d2_4_k_cu_f2dfb252_154144cute1_E
	.align		8
        /*0068*/ 	.dword	$str$22
	.align		8
        /*0070*/ 	.dword	$str$23


//--------------------- .text._ZN7cutlass13device_kernelINS_4gemm6kernel13GemmUniversalIN4cute5tupleIJiiiiEEENS1_10collective13CollectiveMmaINS1_34MainloopSm90TmaGmmaWarpSpecializedILi5ENS5_IJNS4_1CILi1EEENSA_ILi8EEESB_EEENS1_35KernelTmaWarpSpecializedCooperativeEEENS5_IJNSA_ILi128EEESG_NSA_ILi64EEEEEENS_6half_tENS5_IJlSB_lEEESJ_SK_NS4_8TiledMMAINS4_8MMA_AtomIJNS4_4SM904GMMA26MMA_64x128x16_F32F16F16_SSILNSO_5MajorE0ELSQ_0ELNSO_7ScaleInE1ELSR_1EEEEEENS4_6LayoutINS5_IJNSA_ILi2EEESB_SB_EEENS5_IJSB_NSA_ILi0EEESX_EEEEENS5_IJNS4_10UnderscoreES10_S10_EEEEENS4_23SM90_TMA_LOAD_MULTICASTENS4_14ComposedLayoutINS4_7SwizzleILi3ELi4ELi3EEENS4_18smem_ptr_flag_bitsILi16EEENSU_INS5_IJSC_SH_EEENS5_IJSH_SB_EEEEEEEvNS4_8identityENS4_13SM90_TMA_LOADES1C_vS1D_EENS_8epilogue10collective6detail29Sm90TmaWarpSpecializedAdapterINS1H_15DefaultEpilogueISJ_SK_SK_NS1G_6thread17LinearCombinationISJ_Li1EffLNS1L_9ScaleType4KindE0ELNS_15FloatRoundStyleE2ESJ_EENS1_15EpilogueDefaultEEEEEvvEEEEvNT_6ParamsE --------------------------
	.section	.text._ZN7cutlass13device_kernelINS_4gemm6kernel13GemmUniversalIN4cute5tupleIJiiiiEEENS1_10collective13CollectiveMmaINS1_34MainloopSm90TmaGmmaWarpSpecializedILi5ENS5_IJNS4_1CILi1EEENSA_ILi8EEESB_EEENS1_35KernelTmaWarpSpecializedCooperativeEEENS5_IJNSA_ILi128EEESG_NSA_ILi64EEEEEENS_6half_tENS5_IJlSB_lEEESJ_SK_NS4_8TiledMMAINS4_8MMA_AtomIJNS4_4SM904GMMA26MMA_64x128x16_F32F16F16_SSILNSO_5MajorE0ELSQ_0ELNSO_7ScaleInE1ELSR_1EEEEEENS4_6LayoutINS5_IJNSA_ILi2EEESB_SB_EEENS5_IJSB_NSA_ILi0EEESX_EEEEENS5_IJNS4_10UnderscoreES10_S10_EEEEENS4_23SM90_TMA_LOAD_MULTICASTENS4_14ComposedLayoutINS4_7SwizzleILi3ELi4ELi3EEENS4_18smem_ptr_flag_bitsILi16EEENSU_INS5_IJSC_SH_EEENS5_IJSH_SB_EEEEEEEvNS4_8identityENS4_13SM90_TMA_LOADES1C_vS1D_EENS_8epilogue10collective6detail29Sm90TmaWarpSpecializedAdapterINS1H_15DefaultEpilogueISJ_SK_SK_NS1G_6thread17LinearCombinationISJ_Li1EffLNS1L_9ScaleType4KindE0ELNS_15FloatRoundStyleE2ESJ_EENS1_15EpilogueDefaultEEEEEvvEEEEvNT_6ParamsE,"ax",@progbits
	.align	128
.text._ZN7cutlass13device_kernelINS_4gemm6kernel13GemmUniversalIN4cute5tupleIJiiiiEEENS1_10collective13CollectiveMmaINS1_34MainloopSm90TmaGmmaWarpSpecializedILi5ENS5_IJNS4_1CILi1EEENSA_ILi8EEESB_EEENS1_35KernelTmaWarpSpecializedCooperativeEEENS5_IJNSA_ILi128EEESG_NSA_ILi64EEEEEENS_6half_tENS5_IJlSB_lEEESJ_SK_NS4_8TiledMMAINS4_8MMA_AtomIJNS4_4SM904GMMA26MMA_64x128x16_F32F16F16_SSILNSO_5MajorE0ELSQ_0ELNSO_7ScaleInE1ELSR_1EEEEEENS4_6LayoutINS5_IJNSA_ILi2EEESB_SB_EEENS5_IJSB_NSA_ILi0EEESX_EEEEENS5_IJNS4_10UnderscoreES10_S10_EEEEENS4_23SM90_TMA_LOAD_MULTICASTENS4_14ComposedLayoutINS4_7SwizzleILi3ELi4ELi3EEENS4_18smem_ptr_flag_bitsILi16EEENSU_INS5_IJSC_SH_EEENS5_IJSH_SB_EEEEEEEvNS4_8identityENS4_13SM90_TMA_LOADES1C_vS1D_EENS_8epilogue10collective6detail29Sm90TmaWarpSpecializedAdapterINS1H_15DefaultEpilogueISJ_SK_SK_NS1G_6thread17LinearCombinationISJ_Li1EffLNS1L_9ScaleType4KindE0ELNS_15FloatRoundStyleE2ESJ_EENS1_15EpilogueDefaultEEEEEvvEEEEvNT_6ParamsE:
        .type           _ZN7cutlass13device_kernelINS_4gemm6kernel13GemmUniversalIN4cute5tupleIJiiiiEEENS1_10collective13CollectiveMmaINS1_34MainloopSm90TmaGmmaWarpSpecializedILi5ENS5_IJNS4_1CILi1EEENSA_ILi8EEESB_EEENS1_35KernelTmaWarpSpecializedCooperativeEEENS5_IJNSA_ILi128EEESG_NSA_ILi64EEEEEENS_6half_tENS5_IJlSB_lEEESJ_SK_NS4_8TiledMMAINS4_8MMA_AtomIJNS4_4SM904GMMA26MMA_64x128x16_F32F16F16_SSILNSO_5MajorE0ELSQ_0ELNSO_7ScaleInE1ELSR_1EEEEEENS4_6LayoutINS5_IJNSA_ILi2EEESB_SB_EEENS5_IJSB_NSA_ILi0EEESX_EEEEENS5_IJNS4_10UnderscoreES10_S10_EEEEENS4_23SM90_TMA_LOAD_MULTICASTENS4_14ComposedLayoutINS4_7SwizzleILi3ELi4ELi3EEENS4_18smem_ptr_flag_bitsILi16EEENSU_INS5_IJSC_SH_EEENS5_IJSH_SB_EEEEEEEvNS4_8identityENS4_13SM90_TMA_LOADES1C_vS1D_EENS_8epilogue10collective6detail29Sm90TmaWarpSpecializedAdapterINS1H_15DefaultEpilogueISJ_SK_SK_NS1G_6thread17LinearCombinationISJ_Li1EffLNS1L_9ScaleType4KindE0ELNS_15FloatRoundStyleE2ESJ_EENS1_15EpilogueDefaultEEEEEvvEEEEvNT_6ParamsE,@function
        .size           _ZN7cutlass13device_kernelINS_4gemm6kernel13GemmUniversalIN4cute5tupleIJiiiiEEENS1_10collective13CollectiveMmaINS1_34MainloopSm90TmaGmmaWarpSpecializedILi5ENS5_IJNS4_1CILi1EEENSA_ILi8EEESB_EEENS1_35KernelTmaWarpSpecializedCooperativeEEENS5_IJNSA_ILi128EEESG_NSA_ILi64EEEEEENS_6half_tENS5_IJlSB_lEEESJ_SK_NS4_8TiledMMAINS4_8MMA_AtomIJNS4_4SM904GMMA26MMA_64x128x16_F32F16F16_SSILNSO_5MajorE0ELSQ_0ELNSO_7ScaleInE1ELSR_1EEEEEENS4_6LayoutINS5_IJNSA_ILi2EEESB_SB_EEENS5_IJSB_NSA_ILi0EEESX_EEEEENS5_IJNS4_10UnderscoreES10_S10_EEEEENS4_23SM90_TMA_LOAD_MULTICASTENS4_14ComposedLayoutINS4_7SwizzleILi3ELi4ELi3EEENS4_18smem_ptr_flag_bitsILi16EEENSU_INS5_IJSC_SH_EEENS5_IJSH_SB_EEEEEEEvNS4_8identityENS4_13SM90_TMA_LOADES1C_vS1D_EENS_8epilogue10collective6detail29Sm90TmaWarpSpecializedAdapterINS1H_15DefaultEpilogueISJ_SK_SK_NS1G_6thread17LinearCombinationISJ_Li1EffLNS1L_9ScaleType4KindE0ELNS_15FloatRoundStyleE2ESJ_EENS1_15EpilogueDefaultEEEEEvvEEEEvNT_6ParamsE,(.L_x_199 - _ZN7cutlass13device_kernelINS_4gemm6kernel13GemmUniversalIN4cute5tupleIJiiiiEEENS1_10collective13CollectiveMmaINS1_34MainloopSm90TmaGmmaWarpSpecializedILi5ENS5_IJNS4_1CILi1EEENSA_ILi8EEESB_EEENS1_35KernelTmaWarpSpecializedCooperativeEEENS5_IJNSA_ILi128EEESG_NSA_ILi64EEEEEENS_6half_tENS5_IJlSB_lEEESJ_SK_NS4_8TiledMMAINS4_8MMA_AtomIJNS4_4SM904GMMA26MMA_64x128x16_F32F16F16_SSILNSO_5MajorE0ELSQ_0ELNSO_7ScaleInE1ELSR_1EEEEEENS4_6LayoutINS5_IJNSA_ILi2EEESB_SB_EEENS5_IJSB_NSA_ILi0EEESX_EEEEENS5_IJNS4_10UnderscoreES10_S10_EEEEENS4_23SM90_TMA_LOAD_MULTICASTENS4_14ComposedLayoutINS4_7SwizzleILi3ELi4ELi3EEENS4_18smem_ptr_flag_bitsILi16EEENSU_INS5_IJSC_SH_EEENS5_IJSH_SB_EEEEEEEvNS4_8identityENS4_13SM90_TMA_LOADES1C_vS1D_EENS_8epilogue10collective6detail29Sm90TmaWarpSpecializedAdapterINS1H_15DefaultEpilogueISJ_SK_SK_NS1G_6thread17LinearCombinationISJ_Li1EffLNS1L_9ScaleType4KindE0ELNS_15FloatRoundStyleE2ESJ_EENS1_15EpilogueDefaultEEEEEvvEEEEvNT_6ParamsE)
        .other          _ZN7cutlass13device_kernelINS_4gemm6kernel13GemmUniversalIN4cute5tupleIJiiiiEEENS1_10collective13CollectiveMmaINS1_34MainloopSm90TmaGmmaWarpSpecializedILi5ENS5_IJNS4_1CILi1EEENSA_ILi8EEESB_EEENS1_35KernelTmaWarpSpecializedCooperativeEEENS5_IJNSA_ILi128EEESG_NSA_ILi64EEEEEENS_6half_tENS5_IJlSB_lEEESJ_SK_NS4_8TiledMMAINS4_8MMA_AtomIJNS4_4SM904GMMA26MMA_64x128x16_F32F16F16_SSILNSO_5MajorE0ELSQ_0ELNSO_7ScaleInE1ELSR_1EEEEEENS4_6LayoutINS5_IJNSA_ILi2EEESB_SB_EEENS5_IJSB_NSA_ILi0EEESX_EEEEENS5_IJNS4_10UnderscoreES10_S10_EEEEENS4_23SM90_TMA_LOAD_MULTICASTENS4_14ComposedLayoutINS4_7SwizzleILi3ELi4ELi3EEENS4_18smem_ptr_flag_bitsILi16EEENSU_INS5_IJSC_SH_EEENS5_IJSH_SB_EEEEEEEvNS4_8identityENS4_13SM90_TMA_LOADES1C_vS1D_EENS_8epilogue10collective6detail29Sm90TmaWarpSpecializedAdapterINS1H_15DefaultEpilogueISJ_SK_SK_NS1G_6thread17LinearCombinationISJ_Li1EffLNS1L_9ScaleType4KindE0ELNS_15FloatRoundStyleE2ESJ_EENS1_15EpilogueDefaultEEEEEvvEEEEvNT_6ParamsE,@"STO_CUDA_ENTRY STV_DEFAULT"
_ZN7cutlass13device_kernelINS_4gemm6kernel13GemmUniversalIN4cute5tupleIJiiiiEEENS1_10collective13CollectiveMmaINS1_34MainloopSm90TmaGmmaWarpSpecializedILi5ENS5_IJNS4_1CILi1EEENSA_ILi8EEESB_EEENS1_35KernelTmaWarpSpecializedCooperativeEEENS5_IJNSA_ILi128EEESG_NSA_ILi64EEEEEENS_6half_tENS5_IJlSB_lEEESJ_SK_NS4_8TiledMMAINS4_8MMA_AtomIJNS4_4SM904GMMA26MMA_64x128x16_F32F16F16_SSILNSO_5MajorE0ELSQ_0ELNSO_7ScaleInE1ELSR_1EEEEEENS4_6LayoutINS5_IJNSA_ILi2EEESB_SB_EEENS5_IJSB_NSA_ILi0EEESX_EEEEENS5_IJNS4_10UnderscoreES10_S10_EEEEENS4_23SM90_TMA_LOAD_MULTICASTENS4_14ComposedLayoutINS4_7SwizzleILi3ELi4ELi3EEENS4_18smem_ptr_flag_bitsILi16EEENSU_INS5_IJSC_SH_EEENS5_IJSH_SB_EEEEEEEvNS4_8identityENS4_13SM90_TMA_LOADES1C_vS1D_EENS_8epilogue10collective6detail29Sm90TmaWarpSpecializedAdapterINS1H_15DefaultEpilogueISJ_SK_SK_NS1G_6thread17LinearCombinationISJ_Li1EffLNS1L_9ScaleType4KindE0ELNS_15FloatRoundStyleE2ESJ_EENS1_15EpilogueDefaultEEEEEvvEEEEvNT_6ParamsE:
[----:B------:R-:W0:Y:S01]  /*0000*/  LDC R1, c[0x0][0x28] ;  /* 0x00000a00ff017b82 */ /* 0x000e220000000800 */
[----:B------:R-:W1:Y:S01]  /*0010*/  S2R R94, SR_TID.X ;  /* 0x00000000005e7919 */ /* 0x000e620000002100 */
[----:B------:R-:W-:Y:S01]  /*0020*/  ELECT P0, URZ, PT ;  /* 0x00000000003f782f */ /* 0x000fe20003800000 */
[----:B------:R-:W-:Y:S01]  /*0030*/  BSSY B0, `(.L_x_0) ;  /* 0x000000f000007945 */ /* 0x000fe20003800000 */
[--C-:B-1----:R-:W-:Y:S02]  /*0040*/  SHF.R.U32.HI R0, RZ, 0x5, R94.reuse ;  /* 0x00000005ff007819 */ /* 0x102fe4000001165e */
[----:B------:R-:W-:-:S03]  /*0050*/  SHF.R.U32.HI R6, RZ, 0x7, R94 ;  /* 0x00000007ff067819 */ /* 0x000fc6000001165e */
[----:B------:R-:W1:Y:S04]  /*0060*/  SHFL.IDX PT, R3, R0, RZ, 0x1f ;  /* 0x00001fff00037589 */ /* 0x000e6800000e0000 */
[----:B------:R2:W3:Y:S01]  /*0070*/  SHFL.IDX PT, R2, R6, RZ, 0x1f ;  /* 0x00001fff06027589 */ /* 0x0004e200000e0000 */
[----:B-1----:R-:W-:-:S13]  /*0080*/  ISETP.NE.OR P0, PT, R3, RZ, !P0 ;  /* 0x000000ff0300720c */ /* 0x002fda0004705670 */
[----:B0-23--:R-:W-:Y:S05]  /*0090*/  @P0 BRA `(.L_x_1) ;  /* 0x0000000000200947 */ /* 0x00dfea0003800000 */
[----:B------:R-:W-:Y:S02]  /*00a0*/  ULDC.64 UR4, c[0x0][0x198] ;  /* 0x0000660000047ab9 */ /* 0x000fe40000000a00 */
[----:B------:R-:W-:Y:S02]  /*00b0*/  UIADD3 UR6, UP0, UR4, 0xf0, URZ ;  /* 0x000000f004067890 */ /* 0x000fe4000ff1e03f */
[----:B------:R-:W-:Y:S02]  /*00c0*/  UIADD3 UR4, UP1, UR4, 0x1f0, URZ ;  /* 0x000001f004047890 */ /* 0x000fe4000ff3e03f */
[----:B------:R-:W-:Y:S02]  /*00d0*/  UIADD3.X UR7, URZ, UR5, URZ, UP0, !UPT ;  /* 0x000000053f077290 */ /* 0x000fe400087fe43f */
[----:B------:R-:W-:-:S07]  /*00e0*/  UIADD3.X UR5, URZ, UR5, URZ, UP1, !UPT ;  /* 0x000000053f057290 */ /* 0x000fce0008ffe43f */
[----:B------:R0:W-:Y:S02]  /*00f0*/  UTMACCTL.PF [UR6] ;  /* 0x00000000060079b9 */ /* 0x0001e40008040000 */
[----:B------:R0:W-:Y:S02]  /*0100*/  UTMACCTL.PF [UR4] ;  /* 0x00000000040079b9 */ /* 0x0001e40008040000 */
[----:B0-----:R-:W-:Y:S01]  /*0110*/  NOP ;  /* 0x0000000000007918 */ /* 0x001fe20000000000 */
.L_x_1:
[----:B------:R-:W-:Y:S05]  /*0120*/  BSYNC B0 ;  /* 0x0000000000007941 */ /* 0x000fea0003800000 */
.L_x_0:
[----:B------:R-:W0:Y:S02]  /*0130*/  SHFL.IDX PT, R5, R0, RZ, 0x1f ;  /* 0x00001fff00057589 */ /* 0x000e2400000e0000 */
[----:B0-----:R-:W-:-:S13]  /*0140*/  ISETP.NE.AND P0, PT, R5, RZ, PT ;  /* 0x000000ff0500720c */ /* 0x001fda0003f05270 */
[----:B------:R-:W-:Y:S05]  /*0150*/  @P0 BRA `(.L_x_2) ;  /* 0x0000000000600947 */ /* 0x000fea0003800000 */
[----:B------:R-:W0:Y:S01]  /*0160*/  S2UR UR8, SR_CgaCtaId ;  /* 0x00000000000879c3 */ /* 0x000e220000008800 */
[----:B------:R-:W-:Y:S01]  /*0170*/  UMOV UR4, 0x400 ;  /* 0x0000040000047882 */ /* 0x000fe20000000000 */
[----:B------:R-:W-:Y:S01]  /*0180*/  UMOV UR5, 0x1 ;  /* 0x0000000100057882 */ /* 0x000fe20000000000 */
[----:B------:R-:W-:Y:S01]  /*0190*/  UMOV UR6, 0x10 ;  /* 0x0000001000067882 */ /* 0x000fe20000000000 */
[----:B------:R-:W-:Y:S01]  /*01a0*/  ELECT P0, URZ, PT ;  /* 0x00000000003f782f */ /* 0x000fe20003800000 */
[----:B------:R-:W-:-:S04]  /*01b0*/  UIADD3 UR6, -UR6, 0x100000, URZ ;  /* 0x0010000006067890 */ /* 0x000fc8000fffe13f */
[----:B------:R-:W-:Y:S02]  /*01c0*/  USHF.L.U32 UR7, UR6, 0xb, URZ ;  /* 0x0000000b06077899 */ /* 0x000fe4000800063f */
[----:B------:R-:W-:Y:S02]  /*01d0*/  USHF.L.U32 UR6, UR6, 0x1, URZ ;  /* 0x0000000106067899 */ /* 0x000fe4000800063f */
[----:B0-----:R-:W-:Y:S02]  /*01e0*/  ULEA UR8, UR8, UR4, 0x18 ;  /* 0x0000000408087291 */ /* 0x001fe4000f8ec03f */
[----:B------:R-:W-:-:S04]  /*01f0*/  UIADD3 UR4, -UR5, 0x100000, URZ ;  /* 0x0010000005047890 */ /* 0x000fc8000fffe13f */
[----:B------:R-:W-:Y:S02]  /*0200*/  USHF.L.U32 UR5, UR4, 0xb, URZ ;  /* 0x0000000b04057899 */ /* 0x000fe4000800063f */
[----:B------:R-:W-:Y:S01]  /*0210*/  USHF.L.U32 UR4, UR4, 0x1, URZ ;  /* 0x0000000104047899 */ /* 0x000fe2000800063f */
[----:B------:R-:W0:Y:S11]  /*0220*/  FENCE.VIEW.ASYNC.S ;  /* 0x00000000000073c6 */ /* 0x000e360000000000 */
[----:B0-----:R0:W1:Y:S01]  /*0230*/  SYNCS.EXCH.64 URZ, [UR8], UR4 ;  /* 0x00000004083f75b2 */ /* 0x0010620008000100 */
[----:B------:R0:W2:Y:S01]  /*0240*/  SYNCS.EXCH.64 URZ, [UR8+0x28], UR6 ;  /* 0x00002806083f75b2 */ /* 0x0000a20008000100 */
[----:B------:R0:W3:Y:S01]  /*0250*/  SYNCS.EXCH.64 URZ, [UR8+0x8], UR4 ;  /* 0x00000804083f75b2 */ /* 0x0000e20008000100 */
[----:B------:R0:W4:Y:S01]  /*0260*/  SYNCS.EXCH.64 URZ, [UR8+0x30], UR6 ;  /* 0x00003006083f75b2 */ /* 0x0001220008000100 */
[----:B------:R0:W0:Y:S01]  /*0270*/  SYNCS.EXCH.64 URZ, [UR8+0x10], UR4 ;  /* 0x00001004083f75b2 */ /* 0x0000220008000100 */
[----:B------:R0:W0:Y:S01]  /*0280*/  SYNCS.EXCH.64 URZ, [UR8+0x38], UR6 ;  /* 0x00003806083f75b2 */ /* 0x0000220008000100 */
[----:B------:R0:W0:Y:S01]  /*0290*/  SYNCS.EXCH.64 URZ, [UR8+0x18], UR4 ;  /* 0x00001804083f75b2 */ /* 0x0000220008000100 */
[----:B------:R0:W0:Y:S01]  /*02a0*/  SYNCS.EXCH.64 URZ, [UR8+0x40], UR6 ;  /* 0x00004006083f75b2 */ /* 0x0000220008000100 */
[----:B------:R0:W0:Y:S01]  /*02b0*/  SYNCS.EXCH.64 URZ, [UR8+0x20], UR4 ;  /* 0x00002004083f75b2 */ /* 0x0000220008000100 */
[----:B------:R0:W0:Y:S01]  /*02c0*/  SYNCS.EXCH.64 URZ, [UR8+0x48], UR6 ;  /* 0x00004806083f75b2 */ /* 0x0000220008000100 */
[----:B------:R-:W-:Y:S01]  /*02d0*/  NOP ;  /* 0x0000000000007918 */ /* 0x000fe20000000000 */
.L_x_2:
[----:B------:R-:W-:Y:S01]  /*02e0*/  SHF.R.S32.HI R7, RZ, 0x1f, R94 ;  /* 0x0000001fff077819 */ /* 0x000fe2000001145e */
[----:B------:R-:W5:Y:S01]  /*02f0*/  SHFL.IDX PT, R0, R0, RZ, 0x1f ;  /* 0x00001fff00007589 */ /* 0x000f6200000e0000 */
[----:B0-----:R-:W0:Y:S01]  /*0300*/  S2UR UR8, SR_CTAID.X ;  /* 0x00000000000879c3 */ /* 0x001e220000002500 */
[----:B------:R-:W-:Y:S02]  /*0310*/  ELECT P0, URZ, PT ;  /* 0x00000000003f782f */ /* 0x000fe40003800000 */
[----:B------:R-:W-:Y:S01]  /*0320*/  LEA.HI R7, R7, R94, RZ, 0x7 ;  /* 0x0000005e07077211 */ /* 0x000fe200078f38ff */
[----:B------:R-:W1:Y:S01]  /*0330*/  S2R R4, SR_CTAID.Y ;  /* 0x0000000000047919 */ /* 0x000e620000002600 */
[----:B------:R-:W-:Y:S01]  /*0340*/  ULDC UR4, c[0x0][0x154] ;  /* 0x0000550000047ab9 */ /* 0x000fe20000000800 */
[----:B------:R-:W-:Y:S01]  /*0350*/  NOP ;  /* 0x0000000000007918 */ /* 0x000fe20000000000 */
[----:B------:R-:W-:Y:S01]  /*0360*/  LOP3.LUT R7, R7, 0xffffff80, RZ, 0xc0, !PT ;  /* 0xffffff8007077812 */ /* 0x000fe200078ec0ff */
[----:B------:R-:W-:Y:S01]  /*0370*/  NOP ;  /* 0x0000000000007918 */ /* 0x000fe20000000000 */
[----:B------:R-:W2:Y:S03]  /*0380*/  LDC R14, c[0x0][0x140] ;  /* 0x00005000ff0e7b82 */ /* 0x000ea60000000800 */
[----:B------:R-:W-:-:S05]  /*0390*/  IMAD.IADD R7, R94, 0x1, -R7 ;  /* 0x000000015e077824 */ /* 0x000fca00078e0a07 */
[----:B------:R-:W-:Y:S01]  /*03a0*/  SHF.R.S32.HI R8, RZ, 0x1f, R7 ;  /* 0x0000001fff087819 */ /* 0x000fe20000011407 */
[----:B------:R-:W3:Y:S01]  /*03b0*/  LDC R12, c[0x0][0x144] ;  /* 0x00005100ff0c7b82 */ /* 0x000ee20000000800 */
[----:B------:R-:W-:Y:S02]  /*03c0*/  LOP3.LUT P2, RZ, R7, 0x7, RZ, 0xc0, !PT ;  /* 0x0000000707ff7812 */ /* 0x000fe4000784c0ff */
[----:B------:R-:W-:Y:S02]  /*03d0*/  LEA.HI R8, R8, R7, RZ, 0x3 ;  /* 0x0000000708087211 */ /* 0x000fe400078f18ff */
[----:B-----5:R-:W-:Y:S02]  /*03e0*/  ISETP.NE.OR P0, PT, R0, RZ, !P0 ;  /* 0x000000ff0000720c */ /* 0x020fe40004705670 */
[--C-:B------:R-:W-:Y:S02]  /*03f0*/  SHF.R.S32.HI R0, RZ, 0x3, R8.reuse ;  /* 0x00000003ff007819 */ /* 0x100fe40000011408 */
[----:B------:R-:W-:-:S02]  /*0400*/  SHF.R.S32.HI R9, RZ, 0x1f, R8 ;  /* 0x0000001fff097819 */ /* 0x000fc40000011408 */
[----:B------:R-:W-:Y:S02]  /*0410*/  SHF.R.S32.HI R8, RZ, 0x1f, R5 ;  /* 0x0000001fff087819 */ /* 0x000fe40000011405 */
[----:B------:R-:W-:Y:S02]  /*0420*/  LEA.HI R9, R9, R0, RZ, 0x2 ;  /* 0x0000000009097211 */ /* 0x000fe400078f10ff */
[----:B------:R-:W-:Y:S02]  /*0430*/  LEA.HI R8, R8, R5, RZ, 0x2 ;  /* 0x0000000508087211 */ /* 0x000fe400078f10ff */
[----:B-1----:R-:W-:Y:S01]  /*0440*/  I2FP.F32.U32 R11, R4 ;  /* 0x00000004000b7245 */ /* 0x002fe20000201000 */
[----:B------:R-:W-:Y:S01]  /*0450*/  VOTEU.ALL UP0, P0 ;  /* 0x00000000003f7886 */ /* 0x000fe20000000000 */
[----:B------:R-:W-:Y:S01]  /*0460*/  LOP3.LUT R10, R8, 0x3ffffffc, RZ, 0xc0, !PT ;  /* 0x3ffffffc080a7812 */ /* 0x000fe200078ec0ff */
[----:B------:R-:W-:Y:S01]  /*0470*/  VOTEU.ALL UP1, P0 ;  /* 0x00000000003f7886 */ /* 0x000fe20000020000 */
[----:B------:R-:W-:Y:S01]  /*0480*/  LOP3.LUT R9, R9, 0xfffffffc, RZ, 0xc0, !PT ;  /* 0xfffffffc09097812 */ /* 0x000fe200078ec0ff */
[----:B------:R-:W-:Y:S01]  /*0490*/  FMUL R13, R11, UR4 ;  /* 0x000000040b0d7c20 */ /* 0x000fe20008400000 */
[----:B------:R-:W1:Y:S01]  /*04a0*/  @!UP0 S2UR UR7, SR_CgaCtaId ;  /* 0x00000000000789c3 */ /* 0x000e620000008800 */
[----:B------:R-:W-:Y:S01]  /*04b0*/  IMAD.IADD R11, R5, 0x1, -R10 ;  /* 0x00000001050b7824 */ /* 0x000fe200078e0a0a */
[----:B0-----:R-:W-:Y:S01]  /*04c0*/  I2FP.F32.U32 R10, UR8 ;  /* 0x00000008000a7c45 */ /* 0x001fe20008201000 */
[----:B------:R-:W-:Y:S01]  /*04d0*/  IMAD.IADD R8, R0, 0x1, -R9 ;  /* 0x0000000100087824 */ /* 0x000fe200078e0a09 */
[----:B------:R-:W-:Y:S01]  /*04e0*/  ULDC UR4, c[0x0][0x150] ;  /* 0x0000540000047ab9 */ /* 0x000fe20000000800 */
[----:B------:R-:W0:Y:S01]  /*04f0*/  F2I.U32.TRUNC.NTZ R13, R13 ;  /* 0x0000000d000d7305 */ /* 0x000e22000020f000 */
[----:B------:R-:W-:Y:S01]  /*0500*/  SHF.R.S32.HI R0, RZ, 0x1f, R3 ;  /* 0x0000001fff007819 */ /* 0x000fe20000011403 */
[----:B------:R-:W-:Y:S01]  /*0510*/  FMUL R10, R10, UR4 ;  /* 0x000000040a0a7c20 */ /* 0x000fe20008400000 */
[----:B------:R-:W5:Y:S01]  /*0520*/  LDC R9, c[0x0][0x148] ;  /* 0x00005200ff097b82 */ /* 0x000f620000000800 */
[----:B------:R-:W-:Y:S01]  /*0530*/  IMAD R8, R11, 0x4, R8 ;  /* 0x000000040b087824 */ /* 0x000fe200078e0208 */
[----:B------:R-:W-:Y:S01]  /*0540*/  LEA.HI R0, R0, R3, RZ, 0x2 ;  /* 0x0000000300007211 */ /* 0x000fe200078f10ff */
[----:B------:R-:W-:Y:S01]  /*0550*/  UMOV UR4, 0x20 ;  /* 0x0000002000047882 */ /* 0x000fe20000000000 */
[----:B------:R-:W-:Y:S01]  /*0560*/  @!UP0 UMOV UR6, 0x400 ;  /* 0x0000040000068882 */ /* 0x000fe20000000000 */
[----:B------:R-:W4:Y:S01]  /*0570*/  F2I.U32.TRUNC.NTZ R10, R10 ;  /* 0x0000000a000a7305 */ /* 0x000f22000020f000 */
[----:B------:R-:W-:Y:S01]  /*0580*/  LOP3.LUT R0, R0, 0xfffffffc, RZ, 0xc0, !PT ;  /* 0xfffffffc00007812 */ /* 0x000fe200078ec0ff */
[----:B------:R-:W-:Y:S01]  /*0590*/  IMAD.SHL.U32 R19, R8, 0x4, RZ ;  /* 0x0000000408137824 */ /* 0x000fe200078e00ff */
[----:B------:R-:W-:-:S04]  /*05a0*/  @!UP0 UIADD3 UR4, -UR4, 0x100000, URZ ;  /* 0x0010000004048890 */ /* 0x000fc8000fffe13f */
[----:B------:R-:W-:Y:S02]  /*05b0*/  @!UP0 USHF.L.U32 UR5, UR4, 0xb, URZ ;  /* 0x0000000b04058899 */ /* 0x000fe4000800063f */
[----:B------:R-:W-:Y:S01]  /*05c0*/  @!UP0 USHF.L.U32 UR4, UR4, 0x1, URZ ;  /* 0x0000000104048899 */ /* 0x000fe2000800063f */
[----:B--2---:R-:W-:Y:S01]  /*05d0*/  ISETP.EQ.U32.AND P3, PT, R14, 0x1, PT ;  /* 0x000000010e00780c */ /* 0x004fe20003f62070 */
[----:B------:R-:W-:Y:S01]  /*05e0*/  IMAD.IADD R3, R3, 0x1, -R0 ;  /* 0x0000000103037824 */ /* 0x000fe200078e0a00 */
[----:B------:R-:W-:Y:S01]  /*05f0*/  LOP3.LUT R19, R8, 0xc, R19, 0x78, !PT ;  /* 0x0000000c08137812 */ /* 0x000fe200078e7813 */
[----:B0-----:R-:W-:Y:S02]  /*0600*/  IMAD.MOV R20, RZ, RZ, -R13 ;  /* 0x000000ffff147224 */ /* 0x001fe400078e0a0d */
[----:B------:R-:W-:Y:S01]  /*0610*/  VIADD R8, R2, 0xffffffff ;  /* 0xffffffff02087836 */ /* 0x000fe20000000000 */
[----:B-1----:R-:W-:Y:S01]  /*0620*/  @!UP0 ULEA UR6, UR7, UR6, 0x18 ;  /* 0x0000000607068291 */ /* 0x002fe2000f8ec03f */
[----:B------:R-:W-:Y:S01]  /*0630*/  ISETP.NE.AND P1, PT, R3, 0x3, PT ;  /* 0x000000030300780c */ /* 0x000fe20003f25270 */
[----:B------:R-:W-:Y:S01]  /*0640*/  VOTEU.ALL UP0, P0 ;  /* 0x00000000003f7886 */ /* 0x000fe20000000000 */
[----:B------:R-:W-:Y:S01]  /*0650*/  ISETP.LT.U32.AND P0, PT, R19, 0x8, !P2 ;  /* 0x000000081300780c */ /* 0x000fe20005701070 */
[----:B----4-:R-:W-:Y:S01]  /*0660*/  IMAD.MOV R7, RZ, RZ, -R10 ;  /* 0x000000ffff077224 */ /* 0x010fe200078e0a0a */
[----:B------:R-:W-:-:S02]  /*0670*/  ISETP.EQ.OR P1, PT, R3, RZ, !P1 ;  /* 0x000000ff0300720c */ /* 0x000fc40004f22670 */
[----:B------:R-:W-:Y:S01]  /*0680*/  ISETP.GE.U32.AND P5, PT, R8, 0x2, PT ;  /* 0x000000020800780c */ /* 0x000fe20003fa6070 */
[----:B-----5:R-:W-:Y:S01]  /*0690*/  IMAD R0, R9, R20, R4 ;  /* 0x0000001409007224 */ /* 0x020fe200078e0204 */
[----:B------:R-:W-:Y:S01]  /*06a0*/  ISETP.EQ.AND P1, PT, R2, RZ, P1 ;  /* 0x000000ff0200720c */ /* 0x000fe20000f22270 */
[----:B---3--:R-:W-:Y:S01]  /*06b0*/  IMAD R7, R12, R7, UR8 ;  /* 0x000000080c077e24 */ /* 0x008fe2000f8e0207 */
[----:B------:R-:W-:Y:S01]  /*06c0*/  ISETP.NE.AND P2, PT, R2, RZ, PT ;  /* 0x000000ff0200720c */ /* 0x000fe20003f45270 */
[----:B------:R-:W0:Y:S02]  /*06d0*/  FENCE.VIEW.ASYNC.S ;  /* 0x00000000000073c6 */ /* 0x000e240000000000 */
[----:B0-----:R0:W1:Y:S01]  /*06e0*/  @!UP0 SYNCS.EXCH.64 URZ, [UR6+0x60], UR4 ;  /* 0x00006004063f85b2 */ /* 0x0010620008000100 */
[----:B------:R-:W-:Y:S02]  /*06f0*/  ISETP.NE.AND P4, PT, R0, R19, PT ;  /* 0x000000130000720c */ /* 0x000fe40003f85270 */
[----:B------:R-:W-:-:S02]  /*0700*/  SEL R18, RZ, 0x1, !P1 ;  /* 0x00000001ff127807 */ /* 0x000fc40004800000 */
[----:B------:R-:W-:Y:S02]  /*0710*/  ISETP.EQ.OR P4, PT, R7, RZ, !P4 ;  /* 0x000000ff0700720c */ /* 0x000fe40006782670 */
[----:B------:R-:W-:Y:S02]  /*0720*/  LOP3.LUT R0, R94, 0x7f, RZ, 0xc0, !PT ;  /* 0x0000007f5e007812 */ /* 0x000fe400078ec0ff */
[----:B------:R-:W-:Y:S02]  /*0730*/  PLOP3.LUT P0, PT, P0, P4, PT, 0x80, 0x0 ;  /* 0x000000000000781c */ /* 0x000fe40000709070 */
[----:B------:R-:W-:Y:S02]  /*0740*/  SEL R18, R18, 0x2, P5 ;  /* 0x0000000212127807 */ /* 0x000fe40002800000 */
[----:B------:R-:W-:Y:S01]  /*0750*/  P2R R102, PR, RZ, 0x1 ;  /* 0x00000001ff667803 */ /* 0x000fe20000000000 */
[----:B------:R0:W2:Y:S01]  /*0760*/  @!UP1 SYNCS.EXCH.64 URZ, [UR6+0x68], UR4 ;  /* 0x00006804063f95b2 */ /* 0x0000a20008000100 */
[----:B------:R-:W-:Y:S01]  /*0770*/  NOP ;  /* 0x0000000000007918 */ /* 0x000fe20000000000 */
[----:B------:R-:W-:Y:S06]  /*0780*/  @!P3 BRA `(.L_x_3) ;  /* 0x000000000008b947 */ /* 0x000fec0003800000 */
[----:B-12---:R-:W-:Y:S01]  /*0790*/  UCGABAR_ARV ;  /* 0x00000000000079c7 */ /* 0x006fe20008000000 */
[----:B------:R-:W-:Y:S05]  /*07a0*/  BRA `(.L_x_4) ;  /* 0x0000000000047947 */ /* 0x000fea0003800000 */
.L_x_3:
[----:B-12---:R-:W-:Y:S01]  /*07b0*/  NOP ;  /* 0x0000000000007918 */ /* 0x006fe20000000000 */
.L_x_4:
[----:B------:R-:W1:Y:S01]  /*07c0*/  LDC R2, c[0x0][0x65c] ;  /* 0x00019700ff027b82 */ /* 0x000e620000000800 */
[----:B------:R-:W-:Y:S02]  /*07d0*/  IMAD.U32 R10, RZ, RZ, UR8 ;  /* 0x00000008ff0a7e24 */ /* 0x000fe4000f8e00ff */
[----:B------:R-:W-:Y:S01]  /*07e0*/  IMAD.MOV.U32 R11, RZ, RZ, RZ ;  /* 0x000000ffff0b7224 */ /* 0x000fe200078e00ff */
[----:B-1----:R-:W-:-:S04]  /*07f0*/  ISETP.NE.AND P1, PT, R2, 0x1, PT ;  /* 0x000000010200780c */ /* 0x002fc80003f25270 */
[----:B------:R-:W-:-:S09]  /*0800*/  P2R R5, PR, RZ, 0x2 ;  /* 0x00000002ff057803 */ /* 0x000fd20000000000 */
[----:B------:R-:W1:Y:S01]  /*0810*/  @P1 LDC R17, c[0x0][0x10] ;  /* 0x00000400ff111b82 */ /* 0x000e620000000800 */
[----:B------:R-:W-:Y:S02]  /*0820*/  @P1 IMAD.MOV.U32 R5, RZ, RZ, RZ ;  /* 0x000000ffff051224 */ /* 0x000fe400078e00ff */
[----:B------:R-:W-:-:S05]  /*0830*/  @P1 IMAD.MOV.U32 R15, RZ, RZ, RZ ;  /* 0x000000ffff0f1224 */ /* 0x000fca00078e00ff */
[----:B------:R-:W2:Y:S01]  /*0840*/  @!P1 LDC R13, c[0x0][0xc] ;  /* 0x00000300ff0d9b82 */ /* 0x000ea20000000800 */
[----:B0-----:R-:W-:Y:S01]  /*0850*/  ULDC UR4, c[0x0][0xc] ;  /* 0x0000030000047ab9 */ /* 0x001fe20000000800 */
[----:B------:R-:W-:Y:S01]  /*0860*/  ULDC UR5, c[0x0][0x10] ;  /* 0x0000040000057ab9 */ /* 0x000fe20000000800 */
[----:B------:R-:W-:Y:S01]  /*0870*/  ULDC UR6, c[0x0][0x14] ;  /* 0x0000050000067ab9 */ /* 0x000fe20000000800 */
[----:B------:R-:W-:-:S04]  /*0880*/  UIMAD.WIDE.U32 UR4, UR4, UR5, URZ ;  /* 0x00000005040472a5 */ /* 0x000fc8000f8e003f */
[----:B------:R-:W-:Y:S02]  /*0890*/  UIMAD.WIDE.U32 UR36, UR4, UR6, URZ ;  /* 0x00000006042472a5 */ /* 0x000fe4000f8e003f */
[----:B------:R-:W-:-:S04]  /*08a0*/  UIMAD UR42, UR5, UR6, URZ ;  /* 0x00000006052a72a4 */ /* 0x000fc8000f8e023f */
[----:B------:R-:W-:Y:S01]  /*08b0*/  UIADD3 UR42, UR37, UR42, URZ ;  /* 0x0000002a252a7290 */ /* 0x000fe2000fffe03f */
[----:B-1----:R-:W-:-:S04]  /*08c0*/  @P1 IMAD.WIDE.U32 R16, R17, UR8, R4 ;  /* 0x0000000811101c25 */ /* 0x002fc8000f8e0004 */
[----:B------:R-:W-:Y:S02]  /*08d0*/  @P1 IMAD.IADD R17, R17, 0x1, R15 ;  /* 0x0000000111111824 */ /* 0x000fe400078e020f */
[----:B--2---:R-:W-:-:S04]  /*08e0*/  @!P1 IMAD.WIDE.U32 R10, R4, R13, R10 ;  /* 0x0000000d040a9225 */ /* 0x004fc800078e000a */
[----:B------:R-:W-:Y:S02]  /*08f0*/  @!P1 IMAD.MOV.U32 R16, RZ, RZ, R10 ;  /* 0x000000ffff109224 */ /* 0x000fe400078e000a */
[----:B------:R-:W-:Y:S01]  /*0900*/  @!P1 IMAD.MOV.U32 R17, RZ, RZ, R11 ;  /* 0x000000ffff119224 */ /* 0x000fe200078e000b */
[----:B------:R-:W-:Y:S06]  /*0910*/  @!P3 BRA `(.L_x_5) ;  /* 0x00000000000cb947 */ /* 0x000fec0003800000 */
[----:B------:R-:W-:Y:S01]  /*0920*/  UCGABAR_WAIT ;  /* 0x0000000000007dc7 */ /* 0x000fe20008000000 */
[----:B------:R-:W-:Y:S01]  /*0930*/  CCTL.IVALL ;  /* 0x00000000ff00798f */ /* 0x000fe20002000000 */
[----:B------:R-:W-:Y:S05]  /*0940*/  BRA `(.L_x_6) ;  /* 0x0000000000047947 */ /* 0x000fea0003800000 */
.L_x_5:
[----:B------:R-:W-:Y:S06]  /*0950*/  BAR.SYNC.DEFER_BLOCKING 0x0 ;  /* 0x0000000000007b1d */ /* 0x000fec0000010000 */
.L_x_6:
[----:B------:R-:W-:Y:S05]  /*0960*/  @!P2 BRA `(.L_x_7) ;  /* 0x0000005c0090a947 */ /* 0x000fea0003800000 */
[----:B------:R-:W-:-:S13]  /*0970*/  ISETP.GT.U32.AND P0, PT, R8, 0x1, PT ;  /* 0x000000010800780c */ /* 0x000fda0003f04070 */
[----:B------:R-:W-:Y:S05]  /*0980*/  @P0 EXIT ;  /* 0x000000000000094d */ /* 0x000fea0003800000 */
[----:B------:R-:W-:Y:S01]  /*0990*/  ULDC.64 UR4, c[0x0][0x650] ;  /* 0x0001940000047ab9 */ /* 0x000fe20000000a00 */
[----:B------:R-:W-:Y:S01]  /*09a0*/  PRMT R3, RZ, 0x7610, R3 ;  /* 0x00007610ff037816 */ /* 0x000fe20000000003 */
[----:B------:R-:W-:Y:S01]  /*09b0*/  IMAD.MOV.U32 R101, RZ, RZ, -0x1 ;  /* 0xffffffffff657424 */ /* 0x000fe200078e00ff */
[----:B------:R-:W-:Y:S01]  /*09c0*/  ISETP.GE.U32.AND P0, PT, R16, UR4, PT ;  /* 0x0000000410007c0c */ /* 0x000fe2000bf06070 */
[----:B------:R-:W-:Y:S02]  /*09d0*/  IMAD.MOV.U32 R100, RZ, RZ, -0x1 ;  /* 0xffffffffff647424 */ /* 0x000fe400078e00ff */
[----:B------:R-:W-:Y:S01]  /*09e0*/  IMAD.MOV.U32 R99, RZ, RZ, -0x1 ;  /* 0xffffffffff637424 */ /* 0x000fe200078e00ff */
[----:B------:R-:W-:-:S13]  /*09f0*/  ISETP.GE.U32.AND.EX P0, PT, R17, UR5, PT, P0 ;  /* 0x0000000511007c0c */ /* 0x000fda000bf06100 */
[----:B------:R-:W-:Y:S05]  /*0a00*/  @P0 BRA `(.L_x_8) ;  /* 0x0000000400280947 */ /* 0x000fea0003800000 */
[----:B------:R-:W0:Y:S01]  /*0a10*/  LDC.64 R22, c[0x0][0x628] ;  /* 0x00018a00ff167b82 */ /* 0x000e220000000a00 */
[----:B------:R-:W-:Y:S02]  /*0a20*/  IMAD.MOV.U32 R10, RZ, RZ, R16 ;  /* 0x000000ffff0a7224 */ /* 0x000fe400078e0010 */
[----:B------:R-:W-:-:S05]  /*0a30*/  IMAD.MOV.U32 R11, RZ, RZ, R17 ;  /* 0x000000ffff0b7224 */ /* 0x000fca00078e0011 */
[----:B------:R-:W1:Y:S08]  /*0a40*/  LDC R8, c[0x0][0x630] ;  /* 0x00018c00ff087b82 */ /* 0x000e700000000800 */
[----:B------:R-:W2:Y:S01]  /*0a50*/  LDC.64 R24, c[0x0][0x620] ;  /* 0x00018800ff187b82 */ /* 0x000ea20000000a00 */
[----:B0-----:R-:W-:-:S04]  /*0a60*/  ISETP.NE.U32.AND P0, PT, R22, RZ, PT ;  /* 0x000000ff1600720c */ /* 0x001fc80003f05070 */
[----:B------:R-:W-:-:S13]  /*0a70*/  ISETP.NE.AND.EX P0, PT, R23, RZ, PT, P0 ;  /* 0x000000ff1700720c */ /* 0x000fda0003f05300 */
[----:B-12---:R-:W-:Y:S05]  /*0a80*/  @!P0 BRA `(.L_x_9) ;  /* 0x0000000000288947 */ /* 0x006fea0003800000 */
[----:B------:R-:W0:Y:S02]  /*0a90*/  LDC R3, c[0x0][0x634] ;  /* 0x00018d00ff037b82 */ /* 0x000e240000000800 */
[----:B0-----:R-:W-:-:S05]  /*0aa0*/  IADD3 R3, P0, R16, R3, RZ ;  /* 0x0000000310037210 */ /* 0x001fca0007f1e0ff */
[----:B------:R-:W-:-:S04]  /*0ab0*/  IMAD.X R21, RZ, RZ, R17, P0 ;  /* 0x000000ffff157224 */ /* 0x000fc800000e0611 */
[----:B------:R-:W-:-:S04]  /*0ac0*/  IMAD.WIDE.U32 R10, R21, R22, RZ ;  /* 0x00000016150a7225 */ /* 0x000fc800078e00ff */
[----:B------:R-:W-:-:S04]  /*0ad0*/  IMAD.WIDE.U32 R12, P0, R3, R23, R10 ;  /* 0x00000017030c7225 */ /* 0x000fc8000780000a */
[----:B------:R-:W-:-:S04]  /*0ae0*/  IMAD.WIDE.U32 R10, R3, R22, RZ ;  /* 0x00000016030a7225 */ /* 0x000fc800078e00ff */
[----:B------:R-:W-:Y:S01]  /*0af0*/  IMAD.X R15, RZ, RZ, RZ, P0 ;  /* 0x000000ffff0f7224 */ /* 0x000fe200000e06ff */
[----:B------:R-:W-:Y:S01]  /*0b00*/  IADD3 RZ, P0, R11, R12, RZ ;  /* 0x0000000c0bff7210 */ /* 0x000fe20007f1e0ff */
[----:B------:R-:W-:-:S04]  /*0b10*/  IMAD.MOV.U32 R14, RZ, RZ, R13 ;  /* 0x000000ffff0e7224 */ /* 0x000fc800078e000d */
[----:B------:R-:W-:-:S08]  /*0b20*/  IMAD.WIDE.U32.X R10, R21, R23, R14, P0 ;  /* 0x00000017150a7225 */ /* 0x000fd000000e040e */
.L_x_9:
[----:B------:R-:W0:Y:S01]  /*0b30*/  LDC.64 R28, c[0x0][0x640] ;  /* 0x00019000ff1c7b82 */ /* 0x000e220000000a00 */
[-CC-:B------:R-:W-:Y:S01]  /*0b40*/  SHF.R.U64 R99, R10, R8.reuse, R11.reuse ;  /* 0x000000080a637219 */ /* 0x180fe2000000120b */
[----:B------:R-:W-:Y:S01]  /*0b50*/  IMAD.MOV.U32 R23, RZ, RZ, 0x1 ;  /* 0x00000001ff177424 */ /* 0x000fe200078e00ff */
[----:B------:R-:W-:Y:S02]  /*0b60*/  SHF.R.U32.HI R3, RZ, R8, R11 ;  /* 0x00000008ff037219 */ /* 0x000fe4000001160b */
[----:B------:R-:W-:-:S03]  /*0b70*/  IADD3 R5, P0, RZ, -R99, RZ ;  /* 0x80000063ff057210 */ /* 0x000fc60007f1e0ff */
[----:B------:R-:W1:Y:S02]  /*0b80*/  LDC R12, c[0x0][0x618] ;  /* 0x00018600ff0c7b82 */ /* 0x000e640000000800 */
[----:B------:R-:W-:Y:S02]  /*0b90*/  IMAD.X R3, RZ, RZ, ~R3, P0 ;  /* 0x000000ffff037224 */ /* 0x000fe400000e0e03 */
[----:B------:R-:W-:-:S04]  /*0ba0*/  IMAD.WIDE.U32 R10, R5, R24, R16 ;  /* 0x00000018050a7225 */ /* 0x000fc800078e0010 */
[----:B------:R-:W2:Y:S01]  /*0bb0*/  LDC R22, c[0x0][0x608] ;  /* 0x00018200ff167b82 */ /* 0x000ea20000000800 */
[----:B------:R-:W-:Y:S02]  /*0bc0*/  IMAD R8, R3, R24, RZ ;  /* 0x0000001803087224 */ /* 0x000fe400078e02ff */
[----:B------:R-:W-:Y:S02]  /*0bd0*/  IMAD.MOV.U32 R3, RZ, RZ, -0x1 ;  /* 0xffffffffff037424 */ /* 0x000fe400078e00ff */
[----:B------:R-:W-:-:S03]  /*0be0*/  IMAD R5, R5, R25, R8 ;  /* 0x0000001905057224 */ /* 0x000fc600078e0208 */
[----:B------:R-:W3:Y:S01]  /*0bf0*/  LDC R26, c[0x0][0x658] ;  /* 0x00019600ff1a7b82 */ /* 0x000ee20000000800 */
[----:B------:R-:W-:Y:S01]  /*0c00*/  IMAD.IADD R5, R11, 0x1, R5 ;  /* 0x000000010b057824 */ /* 0x000fe200078e0205 */
[----:B0-----:R-:W-:-:S04]  /*0c10*/  ISETP.NE.U32.AND P0, PT, R28, RZ, PT ;  /* 0x000000ff1c00720c */ /* 0x001fc80003f05070 */
[----:B------:R-:W-:Y:S02]  /*0c20*/  ISETP.NE.AND.EX P0, PT, R29, RZ, PT, P0 ;  /* 0x000000ff1d00720c */ /* 0x000fe40003f05300 */
[----:B------:R-:W0:Y:S01]  /*0c30*/  LDC R24, c[0x0][0x600] ;  /* 0x00018000ff187b82 */ /* 0x000e220000000800 */
[-CC-:B-1----:R-:W-:Y:S02]  /*0c40*/  SHF.R.U64 R14, R10, R12.reuse, R5.reuse ;  /* 0x0000000c0a0e7219 */ /* 0x182fe40000001205 */
[----:B------:R-:W-:-:S05]  /*0c50*/  SHF.R.U32.HI R5, RZ, R12, R5 ;  /* 0x0000000cff057219 */ /* 0x000fca0000011605 */
[----:B------:R-:W1:Y:S01]  /*0c60*/  LDC R15, c[0x0][0x648] ;  /* 0x00019200ff0f7b82 */ /* 0x000e620000000800 */
[-CC-:B--2---:R-:W-:Y:S02]  /*0c70*/  SHF.R.U64 R27, R14, R22.reuse, R5.reuse ;  /* 0x000000160e1b7219 */ /* 0x184fe40000001205 */
[----:B------:R-:W-:Y:S01]  /*0c80*/  SHF.R.U32.HI R5, RZ, R22, R5 ;  /* 0x00000016ff057219 */ /* 0x000fe20000011605 */
[----:B------:R-:W-:-:S04]  /*0c90*/  IMAD R22, R9, R20, R4 ;  /* 0x0000001409167224 */ /* 0x000fc800078e0204 */
[----:B------:R-:W2:Y:S01]  /*0ca0*/  LDC R21, c[0x0][0x638] ;  /* 0x00018e00ff157b82 */ /* 0x000ea20000000800 */
[-CC-:B---3--:R-:W-:Y:S02]  /*0cb0*/  SHF.R.U64 R20, R27, R26.reuse, R5.reuse ;  /* 0x0000001a1b147219 */ /* 0x188fe40000001205 */
[-C--:B------:R-:W-:Y:S02]  /*0cc0*/  SHF.L.U32 R3, R3, R26.reuse, RZ ;  /* 0x0000001a03037219 */ /* 0x080fe400000006ff */
[----:B------:R-:W-:Y:S01]  /*0cd0*/  SHF.R.U32.HI R5, RZ, R26, R5 ;  /* 0x0000001aff057219 */ /* 0x000fe20000011605 */
[----:B------:R-:W-:Y:S01]  /*0ce0*/  IMAD.MOV.U32 R4, RZ, RZ, R20 ;  /* 0x000000ffff047224 */ /* 0x000fe200078e0014 */
[----:B------:R-:W-:Y:S01]  /*0cf0*/  LOP3.LUT R12, RZ, R3, RZ, 0x33, !PT ;  /* 0x00000003ff0c7212 */ /* 0x000fe200078e33ff */
[----:B------:R-:W3:Y:S01]  /*0d00*/  LDC R25, c[0x0][0x610] ;  /* 0x00018400ff197b82 */ /* 0x000ee20000000800 */
[----:B------:R-:W-:Y:S05]  /*0d10*/  @!P0 BRA `(.L_x_10) ;  /* 0x0000000000288947 */ /* 0x000fea0003800000 */
[----:B------:R-:W4:Y:S02]  /*0d20*/  LDC R3, c[0x0][0x64c] ;  /* 0x00019300ff037b82 */ /* 0x000f240000000800 */
[----:B----4-:R-:W-:-:S05]  /*0d30*/  IADD3 R3, P0, R20, R3, RZ ;  /* 0x0000000314037210 */ /* 0x010fca0007f1e0ff */
        /* <DEDUP_REMOVED lines=8> */
.L_x_10:
[----:B-1----:R-:W-:Y:S01]  /*0dc0*/  SHF.R.U64 R4, R4, R15, R5 ;  /* 0x0000000f04047219 */ /* 0x002fe20000001205 */
[----:B0-----:R-:W-:Y:S01]  /*0dd0*/  VIADD R5, R24, 0xffffffff ;  /* 0xffffffff18057836 */ /* 0x001fe20000000000 */
[----:B------:R-:W-:Y:S02]  /*0de0*/  SHF.L.U32 R3, R23, R26, RZ ;  /* 0x0000001a17037219 */ /* 0x000fe400000006ff */
[----:B------:R-:W-:Y:S01]  /*0df0*/  LOP3.LUT R12, R27, R12, RZ, 0xc0, !PT ;  /* 0x0000000c1b0c7212 */ /* 0x000fe200078ec0ff */
[----:B------:R-:W-:Y:S01]  /*0e00*/  IMAD.MOV R8, RZ, RZ, -R4 ;  /* 0x000000ffff087224 */ /* 0x000fe200078e0a04 */
[----:B------:R-:W-:-:S03]  /*0e10*/  SEL R7, R7, R22, !P1 ;  /* 0x0000001607077207 */ /* 0x000fc60004800000 */
[----:B------:R-:W-:Y:S01]  /*0e20*/  IMAD R12, R3, R4, R12 ;  /* 0x00000004030c7224 */ /* 0x000fe200078e020c */
[----:B------:R-:W-:Y:S01]  /*0e30*/  LOP3.LUT R4, R14, R5, RZ, 0xc0, !PT ;  /* 0x000000050e047212 */ /* 0x000fe200078ec0ff */
[----:B--2---:R-:W-:Y:S02]  /*0e40*/  IMAD R3, R8, R21, R20 ;  /* 0x0000001508037224 */ /* 0x004fe400078e0214 */
[----:B---3--:R-:W-:Y:S02]  /*0e50*/  IMAD R7, R12, R25, R7 ;  /* 0x000000190c077224 */ /* 0x008fe400078e0207 */
[----:B------:R-:W-:Y:S02]  /*0e60*/  IMAD.MOV.U32 R5, RZ, RZ, 0x1 ;  /* 0x00000001ff057424 */ /* 0x000fe400078e00ff */
[----:B------:R-:W-:-:S03]  /*0e70*/  IMAD R4, R3, R24, R4 ;  /* 0x0000001803047224 */ /* 0x000fc600078e0204 */
[----:B------:R-:W-:Y:S02]  /*0e80*/  PRMT R3, R5, 0x7610, R3 ;  /* 0x0000761005037816 */ /* 0x000fe40000000003 */
[----:B------:R-:W-:Y:S02]  /*0e90*/  SEL R100, R4, R7, !P1 ;  /* 0x0000000704647207 */ /* 0x000fe40004800000 */
[----:B------:R-:W-:-:S07]  /*0ea0*/  SEL R101, R7, R4, !P1 ;  /* 0x0000000407657207 */ /* 0x000fce0004800000 */
.L_x_8:
[----:B------:R-:W-:-:S08]  /*0eb0*/  NOP ;  /* 0x0000000000007918 */ /* 0x000fd00000000000 */
[----:B------:R-:W0:Y:S02]  /*0ec0*/  USETMAXREG.TRY_ALLOC.CTAPOOL UP0, 0xe8 ;  /* 0x000000e8000079c8 */ /* 0x000e240008000600 */
[----:B0-----:R-:W-:-:S13]  /*0ed0*/  PLOP3.LUT P0, PT, PT, PT, UP0, 0x80, 0x0 ;  /* 0x000000000000781c */ /* 0x001fda0003f0f008 */
[----:B------:R-:W-:Y:S05]  /*0ee0*/  @!P0 BRA `(.L_x_8) ;  /* 0xfffffffc00f08947 */ /* 0x000fea000383ffff */
[----:B------:R-:W-:Y:S01]  /*0ef0*/  ULDC.64 UR4, c[0x0][0x598] ;  /* 0x0001660000047ab9 */ /* 0x000fe20000000a00 */
[----:B------:R-:W-:Y:S01]  /*0f00*/  ULDC.64 UR38, c[0x0][0x208] ;  /* 0x0000820000267ab9 */ /* 0x000fe20000000a00 */
[----:B------:R-:W-:-:S04]  /*0f10*/  ISETP.NE.U32.AND P0, PT, RZ, UR4, PT ;  /* 0x00000004ff007c0c */ /* 0x000fc8000bf05070 */
[----:B------:R-:W-:-:S13]  /*0f20*/  ISETP.NE.AND.EX P0, PT, RZ, UR5, PT, P0 ;  /* 0x00000005ff007c0c */ /* 0x000fda000bf05300 */
[----:B------:R-:W-:Y:S05]  /*0f30*/  @!P0 BRA `(.L_x_11) ;  /* 0x00000000001c8947 */ /* 0x000fea0003800000 */
[----:B------:R-:W0:Y:S02]  /*0f40*/  LDC.64 R4, c[0x0][0x598] ;  /* 0x00016600ff047b82 */ /* 0x000e240000000a00 */
[----:B0-----:R-:W2:Y:S02]  /*0f50*/  LDG.E.64 R4, desc[UR38][R4.64] ;  /* 0x0000002604047981 */ /* 0x001ea4000c1e1b00 */
[----:B--2---:R-:W-:-:S04]  /*0f60*/  ISETP.NE.U32.AND P0, PT, R4, RZ, PT ;  /* 0x000000ff0400720c */ /* 0x004fc80003f05070 */
[----:B------:R-:W-:-:S13]  /*0f70*/  ISETP.NE.AND.EX P0, PT, R5, RZ, PT, P0 ;  /* 0x000000ff0500720c */ /* 0x000fda0003f05300 */
[----:B------:R-:W-:Y:S05]  /*0f80*/  @!P0 BRA `(.L_x_11) ;  /* 0x0000000000088947 */ /* 0x000fea0003800000 */
[----:B------:R0:W5:Y:S01]  /*0f90*/  LD.E R88, desc[UR38][R4.64] ;  /* 0x0000002604587980 */ /* 0x000162000c101900 */
[----:B------:R-:W-:Y:S05]  /*0fa0*/  BRA `(.L_x_12) ;  /* 0x0000000000247947 */ /* 0x000fea0003800000 */
.L_x_11:
[----:B------:R-:W-:Y:S02]  /*0fb0*/  ULDC.64 UR4, c[0x0][0x588] ;  /* 0x0001620000047ab9 */ /* 0x000fe40000000a00 */
[----:B------:R-:W-:-:S04]  /*0fc0*/  ISETP.NE.U32.AND P0, PT, RZ, UR4, PT ;  /* 0x00000004ff007c0c */ /* 0x000fc8000bf05070 */
[----:B------:R-:W-:-:S13]  /*0fd0*/  ISETP.NE.AND.EX P0, PT, RZ, UR5, PT, P0 ;  /* 0x00000005ff007c0c */ /* 0x000fda000bf05300 */
[----:B------:R-:W-:Y:S05]  /*0fe0*/  @!P0 BRA `(.L_x_13) ;  /* 0x00000000000c8947 */ /* 0x000fea0003800000 */
[----:B------:R-:W0:Y:S02]  /*0ff0*/  LDC.64 R88, c[0x0][0x588] ;  /* 0x00016200ff587b82 */ /* 0x000e240000000a00 */
[----:B0-----:R1:W5:Y:S01]  /*1000*/  LDG.E R88, desc[UR38][R88.64] ;  /* 0x0000002658587981 */ /* 0x001362000c1e1900 */
[----:B------:R-:W-:Y:S05]  /*1010*/  BRA `(.L_x_12) ;  /* 0x0000000000087947 */ /* 0x000fea0003800000 */
.L_x_13:
[----:B------:R-:W-:Y:S02]  /*1020*/  ULDC UR4, c[0x0][0x580] ;  /* 0x0001600000047ab9 */ /* 0x000fe40000000800 */
[----:B------:R-:W-:-:S07]  /*1030*/  IMAD.U32 R88, RZ, RZ, UR4 ;  /* 0x00000004ff587e24 */ /* 0x000fce000f8e00ff */
.L_x_12:
[----:B------:R-:W-:Y:S02]  /*1040*/  ULDC.64 UR4, c[0x0][0x5a0] ;  /* 0x0001680000047ab9 */ /* 0x000fe40000000a00 */
[----:B------:R-:W-:-:S04]  /*1050*/  ISETP.NE.U32.AND P0, PT, RZ, UR4, PT ;  /* 0x00000004ff007c0c */ /* 0x000fc8000bf05070 */
[----:B------:R-:W-:-:S13]  /*1060*/  ISETP.NE.AND.EX P0, PT, RZ, UR5, PT, P0 ;  /* 0x00000005ff007c0c */ /* 0x000fda000bf05300 */
[----:B------:R-:W-:Y:S05]  /*1070*/  @!P0 BRA `(.L_x_14) ;  /* 0x00000000001c8947 */ /* 0x000fea0003800000 */
[----:B0-----:R-:W0:Y:S02]  /*1080*/  LDC.64 R4, c[0x0][0x5a0] ;  /* 0x00016800ff047b82 */ /* 0x001e240000000a00 */
[----:B0-----:R-:W2:Y:S02]  /*1090*/  LDG.E.64 R4, desc[UR38][R4.64] ;  /* 0x0000002604047981 */ /* 0x001ea4000c1e1b00 */
[----:B--2---:R-:W-:-:S04]  /*10a0*/  ISETP.NE.U32.AND P0, PT, R4, RZ, PT ;  /* 0x000000ff0400720c */ /* 0x004fc80003f05070 */
[----:B------:R-:W-:-:S13]  /*10b0*/  ISETP.NE.AND.EX P0, PT, R5, RZ, PT, P0 ;  /* 0x000000ff0500720c */ /* 0x000fda0003f05300 */
[----:B------:R-:W-:Y:S05]  /*10c0*/  @!P0 BRA `(.L_x_14) ;  /* 0x0000000000088947 */ /* 0x000fea0003800000 */
[----:B-1----:R0:W5:Y:S01]  /*10d0*/  LD.E R89, desc[UR38][R4.64] ;  /* 0x0000002604597980 */ /* 0x002162000c101900 */
[----:B------:R-:W-:Y:S05]  /*10e0*/  BRA `(.L_x_15) ;  /* 0x0000000000247947 */ /* 0x000fea0003800000 */
.L_x_14:
[----:B------:R-:W-:Y:S02]  /*10f0*/  ULDC.64 UR4, c[0x0][0x590] ;  /* 0x0001640000047ab9 */ /* 0x000fe40000000a00 */
[----:B------:R-:W-:-:S04]  /*1100*/  ISETP.NE.U32.AND P0, PT, RZ, UR4, PT ;  /* 0x00000004ff007c0c */ /* 0x000fc8000bf05070 */
[----:B------:R-:W-:-:S13]  /*1110*/  ISETP.NE.AND.EX P0, PT, RZ, UR5, PT, P0 ;  /* 0x00000005ff007c0c */ /* 0x000fda000bf05300 */
[----:B------:R-:W-:Y:S05]  /*1120*/  @!P0 BRA `(.L_x_16) ;  /* 0x00000000000c8947 */ /* 0x000fea0003800000 */
[----:B0-----:R-:W1:Y:S02]  /*1130*/  LDC.64 R4, c[0x0][0x590] ;  /* 0x00016400ff047b82 */ /* 0x001e640000000a00 */
[----:B-1----:R1:W5:Y:S01]  /*1140*/  LDG.E R89, desc[UR38][R4.64] ;  /* 0x0000002604597981 */ /* 0x002362000c1e1900 */
[----:B------:R-:W-:Y:S05]  /*1150*/  BRA `(.L_x_15) ;  /* 0x0000000000087947 */ /* 0x000fea0003800000 */
.L_x_16:
[----:B------:R-:W-:Y:S02]  /*1160*/  ULDC UR4, c[0x0][0x584] ;  /* 0x0001610000047ab9 */ /* 0x000fe40000000800 */
[----:B-1----:R-:W-:-:S07]  /*1170*/  IMAD.U32 R89, RZ, RZ, UR4 ;  /* 0x00000004ff597e24 */ /* 0x002fce000f8e00ff */
.L_x_15:
[----:B------:R-:W-:-:S13]  /*1180*/  LOP3.LUT P0, RZ, R3, 0xff, RZ, 0xc0, !PT ;  /* 0x000000ff03ff7812 */ /* 0x000fda000780c0ff */
[----:B------:R-:W-:Y:S05]  /*1190*/  @!P0 EXIT ;  /* 0x000000000000894d */ /* 0x000fea0003800000 */
[----:B------:R-:W2:Y:S01]  /*11a0*/  LDC R92, c[0x0][0x658] ;  /* 0x00019600ff5c7b82 */ /* 0x000ea20000000800 */
[----:B------:R-:W-:Y:S01]  /*11b0*/  ULDC.64 UR6, c[0x0][0x288] ;  /* 0x0000a20000067ab9 */ /* 0x000fe20000000a00 */
[----:B------:R-:W-:Y:S01]  /*11c0*/  LOP3.LUT R6, R6, 0x1, RZ, 0xc0, !PT ;  /* 0x0000000106067812 */ /* 0x000fe200078ec0ff */
[----:B------:R-:W-:Y:S01]  /*11d0*/  UIADD3 UR4, UR7, 0x3f, URZ ;  /* 0x0000003f07047890 */ /* 0x000fe2000fffe03f */
[----:B------:R-:W-:Y:S01]  /*11e0*/  SHF.R.U32.HI R3, RZ, 0x2, R94 ;  /* 0x00000002ff037819 */ /* 0x000fe2000001165e */
[----:B01----:R-:W-:Y:S01]  /*11f0*/  IMAD.MOV.U32 R5, RZ, RZ, -0x1 ;  /* 0xffffffffff057424 */ /* 0x003fe200078e00ff */
[----:B------:R-:W-:Y:S01]  /*1200*/  SHF.R.U32.HI R0, RZ, 0x1, R0 ;  /* 0x00000001ff007819 */ /* 0x000fe20000011600 */
[----:B------:R-:W-:Y:S01]  /*1210*/  USHF.R.S32.HI UR5, URZ, 0x1f, UR4 ;  /* 0x0000001f3f057899 */ /* 0x000fe20008011404 */
[----:B------:R-:W0:Y:S01]  /*1220*/  LDC.64 R90, c[0x0][0x5c8] ;  /* 0x00017200ff5a7b82 */ /* 0x000e220000000a00 */
[----:B------:R-:W-:Y:S01]  /*1230*/  IMAD.SHL.U32 R22, R6, 0x40, RZ ;  /* 0x0000004006167824 */ /* 0x000fe200078e00ff */
[----:B------:R-:W-:Y:S01]  /*1240*/  LOP3.LUT R3, R3, 0x7, RZ, 0xc0, !PT ;  /* 0x0000000703037812 */ /* 0x000fe200078ec0ff */
[----:B------:R-:W-:Y:S01]  /*1250*/  ULEA.HI UR5, UR5, UR4, URZ, 0x6 ;  /* 0x0000000405057291 */ /* 0x000fe2000f8f303f */
[----:B------:R-:W-:Y:S01]  /*1260*/  LOP3.LUT R0, R0, 0x30, RZ, 0xc0, !PT ;  /* 0x0000003000007812 */ /* 0x000fe200078ec0ff */
[----:B------:R-:W-:Y:S01]  /*1270*/  IMAD.MOV.U32 R7, RZ, RZ, 0x1 ;  /* 0x00000001ff077424 */ /* 0x000fe200078e00ff */
[--C-:B------:R-:W-:Y:S01]  /*1280*/  LOP3.LUT R22, R22, 0x40, R3.reuse, 0xe2, !PT ;  /* 0x0000004016167812 */ /* 0x100fe200078ee203 */
[----:B------:R-:W-:Y:S01]  /*1290*/  USHF.R.S32.HI UR43, URZ, 0x6, UR5 ;  /* 0x000000063f2b7899 */ /* 0x000fe20008011405 */
[----:B------:R-:W1:Y:S01]  /*12a0*/  LDC R96, c[0x0][0x600] ;  /* 0x00018000ff607b82 */ /* 0x000e620000000800 */
[----:B------:R-:W-:Y:S01]  /*12b0*/  IADD3 R3, RZ, -R0, -R3 ;  /* 0x80000000ff037210 */ /* 0x000fe20007ffe803 */
[----:B------:R-:W-:Y:S01]  /*12c0*/  IMAD.U32 R4, RZ, RZ, UR6 ;  /* 0x00000006ff047e24 */ /* 0x000fe2000f8e00ff */
[C---:B------:R-:W-:Y:S01]  /*12d0*/  LOP3.LUT R93, R94.reuse, 0x3, RZ, 0xc0, !PT ;  /* 0x000000035e5d7812 */ /* 0x040fe200078ec0ff */
[----:B------:R-:W-:Y:S01]  /*12e0*/  UISETP.LT.AND UP0, UPT, UR43, 0x1, UPT ;  /* 0x000000012b00788c */ /* 0x000fe2000bf01270 */
[----:B------:R-:W-:Y:S01]  /*12f0*/  LOP3.LUT R95, R94, 0x80, RZ, 0xc0, !PT ;  /* 0x000000805e5f7812 */ /* 0x000fe200078ec0ff */
[----:B------:R-:W-:Y:S01]  /*1300*/  IMAD R3, R6, -0x40, R3 ;  /* 0xffffffc006037824 */ /* 0x000fe200078e0203 */
[----:B------:R-:W-:Y:S01]  /*1310*/  ULDC UR4, c[0x0][0x284] ;  /* 0x0000a10000047ab9 */ /* 0x000fe20000000800 */
[----:B--2---:R-:W-:Y:S01]  /*1320*/  SHF.L.U32 R5, R5, R92, RZ ;  /* 0x0000005c05057219 */ /* 0x004fe200000006ff */
[----:B------:R-:W-:Y:S01]  /*1330*/  USEL UR44, UR43, 0x1, UP0 ;  /* 0x000000012b2c7887 */ /* 0x000fe20008000000 */
[----:B------:R-:W-:Y:S01]  /*1340*/  IMAD R93, R93, -0x2, R4 ;  /* 0xfffffffe5d5d7824 */ /* 0x000fe200078e0204 */
[----:B------:R-:W-:Y:S01]  /*1350*/  LOP3.LUT R22, R22, R0, RZ, 0xfc, !PT ;  /* 0x0000000016167212 */ /* 0x000fe200078efcff */
[----:B------:R-:W-:Y:S01]  /*1360*/  IMAD.SHL.U32 R94, R94, 0x2, RZ ;  /* 0x000000025e5e7824 */ /* 0x000fe200078e00ff */
[----:B------:R-:W-:Y:S01]  /*1370*/  SHF.L.U32 R92, R7, R92, RZ ;  /* 0x0000005c075c7219 */ /* 0x000fe200000006ff */
[----:B------:R-:W-:Y:S01]  /*1380*/  VIADD R98, R3, UR4 ;  /* 0x0000000403627c36 */ /* 0x000fe20008000000 */
[----:B------:R-:W-:Y:S01]  /*1390*/  LOP3.LUT R103, R18, 0x1, RZ, 0xfc, !PT ;  /* 0x0000000112677812 */ /* 0x000fe200078efcff */
[----:B------:R-:W-:Y:S01]  /*13a0*/  IMAD.MOV.U32 R23, RZ, RZ, RZ ;  /* 0x000000ffff177224 */ /* 0x000fe200078e00ff */
[C---:B0-----:R-:W-:Y:S01]  /*13b0*/  SHF.L.U64.HI R91, R90.reuse, 0x3, R91 ;  /* 0x000000035a5b7819 */ /* 0x041fe2000001025b */
[----:B------:R-:W-:Y:S01]  /*13c0*/  IMAD.SHL.U32 R90, R90, 0x8, RZ ;  /* 0x000000085a5a7824 */ /* 0x000fe200078e00ff */
[----:B------:R-:W-:Y:S01]  /*13d0*/  SHF.R.U32.HI R95, RZ, 0x7, R95 ;  /* 0x00000007ff5f7819 */ /* 0x000fe2000001165f */
[----:B------:R-:W-:Y:S01]  /*13e0*/  UIADD3 UR44, UR43, -UR44, URZ ;  /* 0x8000002c2b2c7290 */ /* 0x000fe2000fffe03f */
[----:B------:R-:W-:Y:S01]  /*13f0*/  LOP3.LUT R97, RZ, R5, RZ, 0x33, !PT ;  /* 0x00000005ff617212 */ /* 0x000fe200078e33ff */
[----:B------:R-:W-:Y:S01]  /*1400*/  UMOV UR40, URZ ;  /* 0x0000003f00287c82 */ /* 0x000fe20008000000 */
[----:B------:R-:W-:Y:S01]  /*1410*/  UMOV UR41, URZ ;  /* 0x0000003f00297c82 */ /* 0x000fe20008000000 */
[----:B-1----:R-:W-:-:S08]  /*1420*/  VIADD R96, R96, 0xffffffff ;  /* 0xffffffff60607836 */ /* 0x002fd00000000000 */
.L_x_162:
[----:B0-----:R-:W0:Y:S01]  /*1430*/  SHFL.IDX PT, R0, R95, RZ, 0x1f ;  /* 0x00001fff5f007589 */ /* 0x001e2200000e0000 */
[----:B-1----:R-:W1:Y:S01]  /*1440*/  S2UR UR7, SR_CgaCtaId ;  /* 0x00000000000779c3 */ /* 0x002e620000008800 */
[----:B------:R-:W-:Y:S01]  /*1450*/  UMOV UR6, 0x400 ;  /* 0x0000040000067882 */ /* 0x000fe20000000000 */
[----:B0-----:R-:W-:Y:S01]  /*1460*/  R2UR UR4, R0 ;  /* 0x00000000000472ca */ /* 0x001fe200000e0000 */
[----:B-1----:R-:W-:-:S12]  /*1470*/  ULEA UR6, UR7, UR6, 0x18 ;  /* 0x0000000607067291 */ /* 0x002fd8000f8ec03f */
[----:B------:R-:W-:-:S04]  /*1480*/  ULEA.HI UR5, UR4, UR4, URZ, 0x1 ;  /* 0x0000000404057291 */ /* 0x000fc8000f8f083f */
[----:B------:R-:W-:-:S04]  /*1490*/  ULOP3.LUT UR5, UR5, 0x7fffe, URZ, 0xc0, !UPT ;  /* 0x0007fffe05057892 */ /* 0x000fc8000f8ec03f */
[----:B------:R-:W-:-:S03]  /*14a0*/  UIADD3 UR5, UR4, -UR5, URZ ;  /* 0x8000000504057290 */ /* 0x000fc6000fffe03f */
[----:B------:R-:W-:Y:S01]  /*14b0*/  ULDC UR4, c[0x0][0x28c] ;  /* 0x0000a30000047ab9 */ /* 0x000fe20000000800 */
[----:B------:R-:W-:Y:S01]  /*14c0*/  ULEA UR5, UR5, UR6, 0xd ;  /* 0x0000000605057291 */ /* 0x000fe2000f8e683f */
[----:B------:R-:W-:-:S03]  /*14d0*/  ISETP.LT.AND P0, PT, RZ, UR4, PT ;  /* 0x00000004ff007c0c */ /* 0x000fc6000bf01270 */
[----:B------:R-:W-:-:S04]  /*14e0*/  UIADD3 UR5, UR5, 0x100, URZ ;  /* 0x0000010005057890 */ /* 0x000fc8000fffe03f */
[----:B------:R-:W-:-:S04]  /*14f0*/  USHF.R.U32.HI UR5, URZ, 0x4, UR5 ;  /* 0x000000043f057899 */ /* 0x000fc80008011605 */
[----:B------:R-:W-:-:S04]  /*1500*/  ULOP3.LUT UR5, UR5, 0x3fff, URZ, 0xc0, !UPT ;  /* 0x00003fff05057892 */ /* 0x000fc8000f8ec03f */
[----:B------:R-:W-:Y:S01]  /*1510*/  ULOP3.LUT UR45, UR5, 0x10000, URZ, 0xfc, !UPT ;  /* 0x00010000052d7892 */ /* 0x000fe2000f8efc3f */
[----:B--2345:R-:W-:Y:S11]  /*1520*/  @P0 BRA `(.L_x_17) ;  /* 0x0000000000400947 */ /* 0x03cff60003800000 */
[----:B------:R-:W-:Y:S01]  /*1530*/  MOV R0, 0x0 ;  /* 0x0000000000007802 */ /* 0x000fe20000000f00 */
[----:B------:R-:W-:Y:S01]  /*1540*/  ULDC.64 UR4, c[0x4][0x68] ;  /* 0x01001a0000047ab9 */ /* 0x000fe20000000a00 */
[----:B------:R-:W-:Y:S01]  /*1550*/  ULDC.64 UR6, c[0x4][0x8] ;  /* 0x0100020000067ab9 */ /* 0x000fe20000000a00 */
[----:B------:R-:W-:Y:S01]  /*1560*/  IMAD.U32 R4, RZ, RZ, UR4 ;  /* 0x00000004ff047e24 */ /* 0x000fe2000f8e00ff */
[----:B------:R0:W1:Y:S01]  /*1570*/  LDC.64 R14, c[0x4][R0] ;  /* 0x01000000000e7b82 */ /* 0x0000620000000a00 */
[----:B------:R-:W-:Y:S01]  /*1580*/  IMAD.U32 R5, RZ, RZ, UR5 ;  /* 0x00000005ff057e24 */ /* 0x000fe2000f8e00ff */
[----:B------:R-:W-:Y:S01]  /*1590*/  ULDC.64 UR4, c[0x4][0x70] ;  /* 0x01001c0000047ab9 */ /* 0x000fe20000000a00 */
[----:B------:R-:W-:Y:S02]  /*15a0*/  IMAD.U32 R10, RZ, RZ, UR6 ;  /* 0x00000006ff0a7e24 */ /* 0x000fe4000f8e00ff */
[----:B------:R-:W-:Y:S02]  /*15b0*/  IMAD.U32 R6, RZ, RZ, UR4 ;  /* 0x00000004ff067e24 */ /* 0x000fe4000f8e00ff */
[----:B------:R-:W-:-:S02]  /*15c0*/  IMAD.U32 R7, RZ, RZ, UR5 ;  /* 0x00000005ff077e24 */ /* 0x000fc4000f8e00ff */
[----:B------:R-:W-:Y:S02]  /*15d0*/  IMAD.U32 R11, RZ, RZ, UR7 ;  /* 0x00000007ff0b7e24 */ /* 0x000fe4000f8e00ff */
[----:B------:R-:W-:Y:S02]  /*15e0*/  IMAD.MOV.U32 R8, RZ, RZ, 0x1e1 ;  /* 0x000001e1ff087424 */ /* 0x000fe400078e00ff */
[----:B------:R-:W-:Y:S02]  /*15f0*/  IMAD.MOV.U32 R12, RZ, RZ, 0x1 ;  /* 0x00000001ff0c7424 */ /* 0x000fe400078e00ff */
[----:B0-----:R-:W-:-:S07]  /*1600*/  IMAD.MOV.U32 R13, RZ, RZ, RZ ;  /* 0x000000ffff0d7224 */ /* 0x001fce00078e00ff */
[----:B------:R-:W-:-:S07]  /*1610*/  LEPC R20, `(.L_x_17) ;  /* 0x000000001014794e */ /* 0x000fce0000000000 */
[----:B-1---5:R-:W-:Y:S05]  /*1620*/  CALL.ABS.NOINC R14 ;  /* 0x000000000e007343 */ /* 0x022fea0003c00000 */
.L_x_17:
[----:B------:R-:W-:-:S13]  /*1630*/  ISETP.NE.AND P0, PT, R103, 0x3, PT ;  /* 0x000000036700780c */ /* 0x000fda0003f05270 */
[----:B------:R-:W-:Y:S05]  /*1640*/  @!P0 BRA `(.L_x_18) ;  /* 0x0000000000048947 */ /* 0x000fea0003800000 */
[----:B------:R-:W-:Y:S01]  /*1650*/  BPT.TRAP 0x1 ;  /* 0x000000040000795c */ /* 0x000fe20000300000 */
.L_x_18:
[----:B------:R-:W0:Y:S01]  /*1660*/  S2UR UR5, SR_CgaCtaId ;  /* 0x00000000000579c3 */ /* 0x000e220000008800 */
[----:B------:R-:W-:Y:S01]  /*1670*/  UMOV UR4, 0x400 ;  /* 0x0000040000047882 */ /* 0x000fe20000000000 */
[----:B------:R-:W-:Y:S02]  /*1680*/  IMAD.U32 R0, RZ, RZ, UR40 ;  /* 0x00000028ff007e24 */ /* 0x000fe4000f8e00ff */
[----:B------:R-:W-:-:S03]  /*1690*/  IMAD.U32 R3, RZ, RZ, UR41 ;  /* 0x00000029ff037e24 */ /* 0x000fc6000f8e00ff */
[----:B------:R-:W-:Y:S01]  /*16a0*/  SHF.L.U32 R0, R0, 0x1f, RZ ;  /* 0x0000001f00007819 */ /* 0x000fe200000006ff */
[----:B0-----:R-:W-:-:S06]  /*16b0*/  ULEA UR4, UR5, UR4, 0x18 ;  /* 0x0000000405047291 */ /* 0x001fcc000f8ec03f */
[----:B------:R-:W-:-:S04]  /*16c0*/  IMAD.U32 R6, RZ, RZ, UR4 ;  /* 0x00000004ff067e24 */ /* 0x000fc8000f8e00ff */
[----:B------:R-:W-:-:S04]  /*16d0*/  IMAD R3, R3, 0x8, R6 ;  /* 0x0000000803037824 */ /* 0x000fc800078e0206 */
[----:B------:R0:W1:Y:S01]  /*16e0*/  SYNCS.PHASECHK.TRANS64.TRYWAIT P1, [R3+URZ], R0 ;  /* 0x00000000030075a7 */ /* 0x000062000802017f */
[----:B------:R-:W-:Y:S05]  /*16f0*/  @!P0 BRA `(.L_x_19) ;  /* 0x0000000000048947 */ /* 0x000fea0003800000 */
[----:B------:R-:W-:Y:S01]  /*1700*/  BPT.TRAP 0x1 ;  /* 0x000000040000795c */ /* 0x000fe20000300000 */
.L_x_19:
[----:B------:R-:W-:-:S05]  /*1710*/  IMAD.U32 R4, RZ, RZ, UR44 ;  /* 0x0000002cff047e24 */ /* 0x000fca000f8e00ff */
[----:B------:R-:W-:Y:S01]  /*1720*/  ISETP.GE.AND P2, PT, R4, 0x1, PT ;  /* 0x000000010400780c */ /* 0x000fe20003f46270 */
[----:B-1----:R-:W-:-:S12]  /*1730*/  @P1 BRA `(.L_x_20) ;  /* 0x0000000000081947 */ /* 0x002fd80003800000 */
[----:B------:R-:W1:Y:S02]  /*1740*/  SYNCS.PHASECHK.TRANS64.TRYWAIT P1, [R3+URZ], R0 ;  /* 0x00000000030075a7 */ /* 0x000e64000802017f */
[----:B-1----:R-:W-:Y:S05]  /*1750*/  @!P1 BRA `(.L_x_21) ;  /* 0x0000006400849947 */ /* 0x002fea0003800000 */
.L_x_20:
[----:B------:R-:W-:Y:S05]  /*1760*/  WARPSYNC.ALL ;  /* 0x0000000000007948 */ /* 0x000fea0003800000 */
[----:B------:R-:W-:Y:S01]  /*1770*/  R2UR UR4, R6 ;  /* 0x00000000060472ca */ /* 0x000fe200000e0000 */
[----:B------:R-:W-:Y:S01]  /*1780*/  ULEA UR5, UR41, UR45, 0xa ;  /* 0x0000002d29057291 */ /* 0x000fe2000f8e503f */
[----:B------:R-:W-:Y:S01]  /*1790*/  WARPGROUP.ARRIVE ;  /* 0x00000000000079c5 */ /* 0x000fe20000000000 */
[----:B------:R-:W-:Y:S01]  /*17a0*/  UMOV UR9, 0x40000040 ;  /* 0x4000004000097882 */ /* 0x000fe20000000000 */
[----:B------:R-:W-:-:S04]  /*17b0*/  UMOV UR11, 0x40000040 ;  /* 0x40000040000b7882 */ /* 0x000fc80000000000 */
[----:B------:R-:W-:-:S05]  /*17c0*/  UMOV UR8, UR5 ;  /* 0x0000000500087c82 */ /* 0x000fca0008000000 */
[----:B------:R-:W-:-:S04]  /*17d0*/  UIADD3 UR4, UR4, 0x14100, URZ ;  /* 0x0001410004047890 */ /* 0x000fc8000fffe03f */
[----:B------:R-:W-:-:S04]  /*17e0*/  USHF.R.U32.HI UR4, URZ, 0x4, UR4 ;  /* 0x000000043f047899 */ /* 0x000fc80008011604 */
[----:B------:R-:W-:-:S04]  /*17f0*/  ULOP3.LUT UR4, UR4, 0x3fff, URZ, 0xc0, !UPT ;  /* 0x00003fff04047892 */ /* 0x000fc8000f8ec03f */
[----:B------:R-:W-:-:S04]  /*1800*/  ULOP3.LUT UR4, UR4, 0x10000, URZ, 0xfc, !UPT ;  /* 0x0001000004047892 */ /* 0x000fc8000f8efc3f */
[----:B------:R-:W-:-:S07]  /*1810*/  ULEA UR6, UR41, UR4, 0xa ;  /* 0x0000000429067291 */ /* 0x000fce000f8e503f */
[----:B------:R-:W-:Y:S02]  /*1820*/  UMOV UR10, UR6 ;  /* 0x00000006000a7c82 */ /* 0x000fe40008000000 */
[----:B------:R-:W-:Y:S01]  /*1830*/  HGMMA.64x128x16.F32 R24, gdesc[UR8], RZ, !UPT, gsb0 ;  /* 0x01e00000081879f0 */ /* 0x000fe2000c0008ff */
[----:B------:R-:W-:Y:S02]  /*1840*/  UIADD3 UR8, UR5, 0x2, URZ ;  /* 0x0000000205087890 */ /* 0x000fe4000fffe03f */
[----:B------:R-:W-:Y:S01]  /*1850*/  UIADD3 UR10, UR6, 0x2, URZ ;  /* 0x00000002060a7890 */ /* 0x000fe2000fffe03f */
[----:B------:R-:W-:Y:S01]  /*1860*/  UMOV UR9, 0x40000040 ;  /* 0x4000004000097882 */ /* 0x000fe20000000000 */
[----:B------:R-:W-:Y:S01]  /*1870*/  UMOV UR11, 0x40000040 ;  /* 0x40000040000b7882 */ /* 0x000fe20000000000 */
[----:B------:R-:W-:Y:S02]  /*1880*/  WARPGROUP.DEPBAR.LE gsb0, 0x0 ;  /* 0x00008000000079c5 */ /* 0x000fe40000010000 */
[----:B------:R-:W-:-:S06]  /*1890*/  WARPGROUP.ARRIVE ;  /* 0x00000000000079c5 */ /* 0x000fcc0000000000 */
[----:B------:R-:W-:Y:S01]  /*18a0*/  HGMMA.64x128x16.F32 R24, gdesc[UR8], R24, gsb0 ;  /* 0x01e00000081879f0 */ /* 0x000fe20008000818 */
        /* <DEDUP_REMOVED lines=13> */
[----:B------:R-:W-:Y:S03]  /*1980*/  HGMMA.64x128x16.F32 R24, gdesc[UR8], R24, gsb0 ;  /* 0x01e00000081879f0 */ /* 0x000fe60008000818 */
[----:B------:R-:W-:Y:S02]  /*1990*/  WARPGROUP.DEPBAR.LE gsb0, 0x0 ;  /* 0x00008000000079c5 */ /* 0x000fe40000010000 */
[----:B------:R-:W-:Y:S05]  /*19a0*/  @!P2 BRA `(.L_x_22) ;  /* 0x000000040028a947 */ /* 0x000fea0003800000 */
[----:B------:R-:W-:Y:S01]  /*19b0*/  UIADD3 UR5, UR41, 0x1, URZ ;  /* 0x0000000129057890 */ /* 0x000fe2000fffe03f */
[----:B01----:R-:W-:Y:S02]  /*19c0*/  IMAD.U32 R0, RZ, RZ, UR44 ;  /* 0x0000002cff007e24 */ /* 0x003fe4000f8e00ff */
[----:B------:R-:W-:Y:S01]  /*19d0*/  IMAD.U32 R3, RZ, RZ, UR41 ;  /* 0x00000029ff037e24 */ /* 0x000fe2000f8e00ff */
[----:B------:R-:W-:-:S04]  /*19e0*/  UISETP.NE.AND UP0, UPT, UR5, 0x5, UPT ;  /* 0x000000050500788c */ /* 0x000fc8000bf05270 */
[----:B------:R-:W-:Y:S02]  /*19f0*/  USEL UR6, URZ, 0x1, UP0 ;  /* 0x000000013f067887 */ /* 0x000fe40008000000 */
[----:B------:R-:W-:Y:S02]  /*1a00*/  USEL UR5, UR5, URZ, UP0 ;  /* 0x0000003f05057287 */ /* 0x000fe40008000000 */
[----:B------:R-:W-:-:S06]  /*1a10*/  ULOP3.LUT UR6, UR40, UR6, URZ, 0x3c, !UPT ;  /* 0x0000000628067292 */ /* 0x000fcc000f8e3c3f */
[----:B------:R-:W-:-:S07]  /*1a20*/  IMAD.U32 R7, RZ, RZ, UR6 ;  /* 0x00000006ff077e24 */ /* 0x000fce000f8e00ff */
.L_x_29:
[----:B------:R-:W-:Y:S05]  /*1a30*/  @!P0 BRA `(.L_x_23) ;  /* 0x0000000000048947 */ /* 0x000fea0003800000 */
[----:B------:R-:W-:Y:S01]  /*1a40*/  BPT.TRAP 0x1 ;  /* 0x000000040000795c */ /* 0x000fe20000300000 */
.L_x_23:
[----:B------:R-:W0:Y:S01]  /*1a50*/  S2UR UR7, SR_CgaCtaId ;  /* 0x00000000000779c3 */ /* 0x000e220000008800 */
[----:B------:R-:W-:Y:S01]  /*1a60*/  UMOV UR6, 0x400 ;  /* 0x0000040000067882 */ /* 0x000fe20000000000 */
[----:B------:R-:W-:Y:S01]  /*1a70*/  IMAD.U32 R5, RZ, RZ, UR5 ;  /* 0x00000005ff057e24 */ /* 0x000fe2000f8e00ff */
[----:B------:R-:W-:Y:S01]  /*1a80*/  SHF.L.U32 R4, R7, 0x1f, RZ ;  /* 0x0000001f07047819 */ /* 0x000fe200000006ff */
[----:B0-----:R-:W-:-:S06]  /*1a90*/  ULEA UR6, UR7, UR6, 0x18 ;  /* 0x0000000607067291 */ /* 0x001fcc000f8ec03f */
[----:B------:R-:W-:-:S04]  /*1aa0*/  IMAD.U32 R6, RZ, RZ, UR6 ;  /* 0x00000006ff067e24 */ /* 0x000fc8000f8e00ff */
[----:B------:R-:W-:-:S04]  /*1ab0*/  IMAD R5, R5, 0x8, R6 ;  /* 0x0000000805057824 */ /* 0x000fc800078e0206 */
[----:B------:R0:W1:Y:S01]  /*1ac0*/  SYNCS.PHASECHK.TRANS64.TRYWAIT P1, [R5+URZ], R4 ;  /* 0x00000004050075a7 */ /* 0x000062000802017f */
[----:B------:R-:W-:Y:S05]  /*1ad0*/  @!P0 BRA `(.L_x_24) ;  /* 0x0000000000048947 */ /* 0x000fea0003800000 */
[----:B------:R-:W-:Y:S01]  /*1ae0*/  BPT.TRAP 0x1 ;  /* 0x000000040000795c */ /* 0x000fe20000300000 */
.L_x_24:
[----:B-1----:R-:W-:Y:S05]  /*1af0*/  @P1 BRA `(.L_x_25) ;  /* 0x0000000000081947 */ /* 0x002fea0003800000 */
[----:B------:R-:W1:Y:S02]  /*1b00*/  SYNCS.PHASECHK.TRANS64.TRYWAIT P1, [R5+URZ], R4 ;  /* 0x00000004050075a7 */ /* 0x000e64000802017f */
[----:B-1----:R-:W-:Y:S05]  /*1b10*/  @!P1 BRA `(.L_x_26) ;  /* 0x0000006000a89947 */ /* 0x002fea0003800000 */
.L_x_25:
[----:B------:R-:W-:Y:S01]  /*1b20*/  ULEA UR6, UR5, UR45, 0xa ;  /* 0x0000002d05067291 */ /* 0x000fe2000f8e503f */
[----:B------:R-:W-:Y:S01]  /*1b30*/  WARPGROUP.ARRIVE ;  /* 0x00000000000079c5 */ /* 0x000fe20000000000 */
[----:B------:R-:W-:Y:S01]  /*1b40*/  ULEA UR7, UR5, UR4, 0xa ;  /* 0x0000000405077291 */ /* 0x000fe2000f8e503f */
[----:B------:R-:W-:Y:S01]  /*1b50*/  UMOV UR9, 0x40000040 ;  /* 0x4000004000097882 */ /* 0x000fe20000000000 */
[----:B------:R-:W-:-:S03]  /*1b60*/  UMOV UR11, 0x40000040 ;  /* 0x40000040000b7882 */ /* 0x000fc60000000000 */
[----:B------:R-:W-:Y:S02]  /*1b70*/  UMOV UR8, UR6 ;  /* 0x0000000600087c82 */ /* 0x000fe40008000000 */
[----:B------:R-:W-:Y:S02]  /*1b80*/  UMOV UR10, UR7 ;  /* 0x00000007000a7c82 */ /* 0x000fe40008000000 */
[----:B------:R-:W-:Y:S01]  /*1b90*/  HGMMA.64x128x16.F32 R24, gdesc[UR8], R24, gsb0 ;  /* 0x01e00000081879f0 */ /* 0x000fe20008000818 */
[----:B------:R-:W-:Y:S02]  /*1ba0*/  UIADD3 UR8, UR6, 0x2, URZ ;  /* 0x0000000206087890 */ /* 0x000fe4000fffe03f */
[----:B------:R-:W-:Y:S01]  /*1bb0*/  UIADD3 UR10, UR7, 0x2, URZ ;  /* 0x00000002070a7890 */ /* 0x000fe2000fffe03f */
[----:B------:R-:W-:Y:S01]  /*1bc0*/  UMOV UR9, 0x40000040 ;  /* 0x4000004000097882 */ /* 0x000fe20000000000 */
[----:B------:R-:W-:Y:S01]  /*1bd0*/  UMOV UR11, 0x40000040 ;  /* 0x40000040000b7882 */ /* 0x000fe20000000000 */
[----:B------:R-:W-:-:S02]  /*1be0*/  WARPGROUP.DEPBAR.LE gsb0, 0x0 ;  /* 0x00008000000079c5 */ /* 0x000fc40000010000 */
        /* <DEDUP_REMOVED lines=18> */
[----:B------:R-:W-:Y:S01]  /*1d10*/  BPT.TRAP 0x1 ;  /* 0x000000040000795c */ /* 0x000fe20000300000 */
.L_x_27:
[----:B------:R-:W-:-:S13]  /*1d20*/  ISETP.NE.AND P1, PT, R102, RZ, PT ;  /* 0x000000ff6600720c */ /* 0x000fda0003f25270 */
[----:B01----:R-:W-:-:S04]  /*1d30*/  @P1 IMAD R4, R3, 0x8, R6 ;  /* 0x0000000803041824 */ /* 0x003fc800078e0206 */
[----:B------:R-:W-:-:S05]  /*1d40*/  @P1 VIADD R4, R4, 0x28 ;  /* 0x0000002804041836 */ /* 0x000fca0000000000 */
[----:B------:R-:W-:-:S04]  /*1d50*/  @P1 PRMT R4, R19, 0x654, R4 ;  /* 0x0000065413041816 */ /* 0x000fc80000000004 */
[----:B------:R0:W-:Y:S01]  /*1d60*/  @P1 SYNCS.ARRIVE.TRANS64.RED.A1T0 RZ, [R4+URZ], RZ ;  /* 0x000000ff04ff19a7 */ /* 0x0001e2000810043f */
[----:B------:R-:W-:-:S13]  /*1d70*/  ISETP.GT.U32.AND P1, PT, R18, 0x1, PT ;  /* 0x000000011200780c */ /* 0x000fda0003f24070 */
[----:B0-----:R-:W-:Y:S05]  /*1d80*/  @P1 BRA `(.L_x_28) ;  /* 0x0000000000041947 */ /* 0x001fea0003800000 */
[----:B------:R-:W-:Y:S01]  /*1d90*/  BPT.TRAP 0x1 ;  /* 0x000000040000795c */ /* 0x000fe20000300000 */
.L_x_28:
[----:B------:R-:W-:Y:S01]  /*1da0*/  UIADD3 UR5, UR5, 0x1, URZ ;  /* 0x0000000105057890 */ /* 0x000fe2000fffe03f */
[C---:B------:R-:W-:Y:S01]  /*1db0*/  ISETP.GT.AND P2, PT, R0.reuse, 0x1, PT ;  /* 0x000000010000780c */ /* 0x040fe20003f44270 */
[----:B------:R-:W-:Y:S02]  /*1dc0*/  VIADD R3, R3, 0x1 ;  /* 0x0000000103037836 */ /* 0x000fe40000000000 */
[----:B------:R-:W-:Y:S01]  /*1dd0*/  UISETP.NE.AND UP0, UPT, UR5, 0x5, UPT ;  /* 0x000000050500788c */ /* 0x000fe2000bf05270 */
[----:B------:R-:W-:Y:S02]  /*1de0*/  VIADD R0, R0, 0xffffffff ;  /* 0xffffffff00007836 */ /* 0x000fe40000000000 */
[C---:B------:R-:W-:Y:S01]  /*1df0*/  ISETP.NE.AND P1, PT, R3.reuse, 0x5, PT ;  /* 0x000000050300780c */ /* 0x040fe20003f25270 */
[----:B------:R-:W-:Y:S02]  /*1e00*/  USEL UR6, URZ, 0x1, UP0 ;  /* 0x000000013f067887 */ /* 0x000fe40008000000 */
[----:B------:R-:W-:Y:S01]  /*1e10*/  USEL UR5, UR5, URZ, UP0 ;  /* 0x0000003f05057287 */ /* 0x000fe20008000000 */
[----:B------:R-:W-:-:S03]  /*1e20*/  SEL R3, R3, RZ, P1 ;  /* 0x000000ff03037207 */ /* 0x000fc60000800000 */
[----:B------:R-:W-:Y:S01]  /*1e30*/  LOP3.LUT R7, R7, UR6, RZ, 0x3c, !PT ;  /* 0x0000000607077c12 */ /* 0x000fe2000f8e3cff */
[----:B------:R-:W-:Y:S07]  /*1e40*/  @P2 BRA `(.L_x_29) ;  /* 0xfffffff800f82947 */ /* 0x000fee000383ffff */
.L_x_22:
[----:B01----:R-:W0:Y:S02]  /*1e50*/  LDC R0, c[0x0][0x28c] ;  /* 0x0000a300ff007b82 */ /* 0x003e240000000800 */
[----:B0-----:R-:W-:-:S13]  /*1e60*/  ISETP.GE.AND P1, PT, R0, 0x1, PT ;  /* 0x000000010000780c */ /* 0x001fda0003f26270 */
[----:B------:R-:W-:Y:S05]  /*1e70*/  @!P1 BRA `(.L_x_30) ;  /* 0x0000000000449947 */ /* 0x000fea0003800000 */
[----:B------:R-:W-:Y:S05]  /*1e80*/  @!P0 BRA `(.L_x_31) ;  /* 0x0000000000048947 */ /* 0x000fea0003800000 */
[----:B------:R-:W-:Y:S01]  /*1e90*/  BPT.TRAP 0x1 ;  /* 0x000000040000795c */ /* 0x000fe20000300000 */
.L_x_31:
[----:B------:R-:W-:-:S13]  /*1ea0*/  ISETP.NE.AND P0, PT, R102, RZ, PT ;  /* 0x000000ff6600720c */ /* 0x000fda0003f05270 */
[----:B------:R-:W-:-:S05]  /*1eb0*/  VOTEU.ANY UP0, P0 ;  /* 0x00000000003f7886 */ /* 0x000fca0000000100 */
[----:B------:R-:W-:-:S06]  /*1ec0*/  @UP0 UIADD3 UR4, UR44, UR41, URZ ;  /* 0x000000292c040290 */ /* 0x000fcc000fffe03f */
[----:B------:R-:W-:Y:S02]  /*1ed0*/  IMAD.U32 R4, RZ, RZ, UR4 ;  /* 0x00000004ff047e24 */ /* 0x000fe4000f8e00ff */
[----:B------:R-:W-:Y:S02]  /*1ee0*/  IMAD.U32 R3, RZ, RZ, UR4 ;  /* 0x00000004ff037e24 */ /* 0x000fe4000f8e00ff */
[----:B------:R-:W-:-:S05]  /*1ef0*/  @P0 IMAD.WIDE.U32 R4, R4, -0x33333333, RZ ;  /* 0xcccccccd04040825 */ /* 0x000fca00078e00ff */
[----:B------:R-:W-:-:S05]  /*1f00*/  @P0 SHF.R.U32.HI R0, RZ, 0x2, R5 ;  /* 0x00000002ff000819 */ /* 0x000fca0000011605 */
[----:B------:R-:W-:-:S04]  /*1f10*/  @P0 IMAD R0, R0, -0x5, R3 ;  /* 0xfffffffb00000824 */ /* 0x000fc800078e0203 */
[----:B------:R-:W-:-:S04]  /*1f20*/  @P0 IMAD R0, R0, 0x8, R6 ;  /* 0x0000000800000824 */ /* 0x000fc800078e0206 */
[----:B------:R-:W-:-:S05]  /*1f30*/  @P0 VIADD R0, R0, 0x28 ;  /* 0x0000002800000836 */ /* 0x000fca0000000000 */
[----:B------:R-:W-:-:S04]  /*1f40*/  @P0 PRMT R0, R19, 0x654, R0 ;  /* 0x0000065413000816 */ /* 0x000fc80000000000 */
[----:B------:R0:W-:Y:S01]  /*1f50*/  @P0 SYNCS.ARRIVE.TRANS64.RED.A1T0 RZ, [R0+URZ], RZ ;  /* 0x000000ff00ff09a7 */ /* 0x0001e2000810043f */
[----:B------:R-:W-:-:S13]  /*1f60*/  ISETP.GT.U32.AND P0, PT, R18, 0x1, PT ;  /* 0x000000011200780c */ /* 0x000fda0003f04070 */
[----:B0-----:R-:W-:Y:S05]  /*1f70*/  @P0 BRA `(.L_x_30) ;  /* 0x0000000000040947 */ /* 0x001fea0003800000 */
[----:B------:R-:W-:Y:S01]  /*1f80*/  BPT.TRAP 0x1 ;  /* 0x000000040000795c */ /* 0x000fe20000300000 */
.L_x_30:
[----:B------:R-:W-:Y:S01]  /*1f90*/  IMAD.SHL.U32 R3, R100, 0x80, RZ ;  /* 0x0000008064037824 */ /* 0x000fe200078e00ff */
[----:B------:R-:W-:Y:S01]  /*1fa0*/  UIADD3 UR41, UR43, UR41, URZ ;  /* 0x000000292b297290 */ /* 0x000fe2000fffe03f */
[----:B------:R-:W-:Y:S01]  /*1fb0*/  SHF.R.S32.HI R13, RZ, 0x1f, R99 ;  /* 0x0000001fff0d7819 */ /* 0x000fe20000011463 */
[----:B------:R-:W-:Y:S01]  /*1fc0*/  UISETP.GE.U32.AND UP1, UPT, UR43, 0x5, UPT ;  /* 0x000000052b00788c */ /* 0x000fe2000bf26070 */
[----:B------:R-:W-:Y:S01]  /*1fd0*/  IMAD.SHL.U32 R7, R101, 0x80, RZ ;  /* 0x0000008065077824 */ /* 0x000fe200078e00ff */
[----:B------:R-:W-:Y:S01]  /*1fe0*/  ULDC UR7, c[0x0][0x288] ;  /* 0x0000a20000077ab9 */ /* 0x000fe20000000800 */
[C---:B------:R-:W-:Y:S01]  /*1ff0*/  LOP3.LUT R8, R3.reuse, 0x6, R94, 0xf8, !PT ;  /* 0x0000000603087812 */ /* 0x040fe200078ef85e */
[----:B------:R-:W-:Y:S01]  /*2000*/  UISETP.GT.U32.AND UP0, UPT, UR41, 0x4, UPT ;  /* 0x000000042900788c */ /* 0x000fe2000bf04070 */
[----:B------:R-:W-:Y:S01]  /*2010*/  ISETP.GE.AND P0, PT, R3, UR7, PT ;  /* 0x0000000703007c0c */ /* 0x000fe2000bf06270 */
[----:B------:R-:W-:Y:S01]  /*2020*/  ULDC.64 UR4, c[0x0][0x5d0] ;  /* 0x0001740000047ab9 */ /* 0x000fe20000000a00 */
[--C-:B------:R-:W-:Y:S01]  /*2030*/  SHF.R.S32.HI R9, RZ, 0x1f, R8.reuse ;  /* 0x0000001fff097819 */ /* 0x100fe20000011408 */
[----:B------:R-:W-:Y:S01]  /*2040*/  ULDC UR10, c[0x0][0x284] ;  /* 0x0000a100000a7ab9 */ /* 0x000fe20000000800 */
[----:B------:R-:W-:Y:S01]  /*2050*/  IMAD R0, R13, UR4, RZ ;  /* 0x000000040d007c24 */ /* 0x000fe2000f8e02ff */
[----:B------:R-:W-:Y:S01]  /*2060*/  UISETP.LT.U32.AND UP0, UPT, UR43, 0x5, UP0 ;  /* 0x000000052b00788c */ /* 0x000fe20008701070 */
[----:B------:R-:W-:Y:S01]  /*2070*/  ISETP.GE.OR P0, PT, R7, UR10, P0 ;  /* 0x0000000a07007c0c */ /* 0x000fe20008706670 */
[----:B------:R-:W-:Y:S01]  /*2080*/  IMAD.WIDE.U32 R4, R99, UR4, R8 ;  /* 0x0000000463047c25 */ /* 0x000fe2000f8e0008 */
[----:B------:R-:W-:Y:S01]  /*2090*/  ULDC.64 UR8, c[0x0][0x5c8] ;  /* 0x0001720000087ab9 */ /* 0x000fe20000000a00 */
[----:B------:R-:W-:-:S02]  /*20a0*/  USEL UR6, URZ, 0x1, !UP0 ;  /* 0x000000013f067887 */ /* 0x000fc4000c000000 */
[----:B------:R-:W-:Y:S01]  /*20b0*/  IMAD R11, R99, UR5, R0 ;  /* 0x00000005630b7c24 */ /* 0x000fe2000f8e0200 */
[----:B------:R-:W-:Y:S01]  /*20c0*/  @UP1 UIMAD.WIDE.U32 UR4, UR41, -0x33333333, URZ ;  /* 0xcccccccd290418a5 */ /* 0x000fe2000f8e003f */
[----:B------:R-:W-:Y:S01]  /*20d0*/  IMAD.WIDE R100, R101, 0x80, R22 ;  /* 0x0000008065647825 */ /* 0x000fe200078e0216 */
[----:B------:R-:W-:Y:S02]  /*20e0*/  ULOP3.LUT UR40, UR40, UR6, URZ, 0x3c, !UPT ;  /* 0x0000000628287292 */ /* 0x000fe4000f8e3c3f */
[----:B------:R-:W-:Y:S01]  /*20f0*/  @UP1 USHF.R.U32.HI UR4, URZ, 0x2, UR5 ;  /* 0x000000023f041899 */ /* 0x000fe20008011605 */
[----:B------:R-:W-:Y:S02]  /*2100*/  IMAD.IADD R5, R5, 0x1, R11 ;  /* 0x0000000105057824 */ /* 0x000fe400078e020b */
[----:B------:R-:W-:Y:S01]  /*2110*/  IMAD R11, R101, UR8, RZ ;  /* 0x00000008650b7c24 */ /* 0x000fe2000f8e02ff */
[----:B------:R-:W-:Y:S01]  /*2120*/  @UP1 ULOP3.LUT UR40, UR40, 0x1, UR4, 0x78, !UPT ;  /* 0x0000000128281892 */ /* 0x000fe2000f8e7804 */
[----:B------:R-:W-:-:S04]  /*2130*/  IMAD.WIDE.U32 R104, R100, UR8, R4 ;  /* 0x0000000864687c25 */ /* 0x000fc8000f8e0004 */
[----:B------:R-:W-:Y:S02]  /*2140*/  IMAD R11, R100, UR9, R11 ;  /* 0x00000009640b7c24 */ /* 0x000fe4000f8e020b */
[----:B------:R-:W-:Y:S01]  /*2150*/  IMAD.MOV.U32 R0, RZ, RZ, -0x1 ;  /* 0xffffffffff007424 */ /* 0x000fe200078e00ff */
[----:B------:R-:W-:Y:S06]  /*2160*/  @P0 BRA `(.L_x_32) ;  /* 0x0000004000040947 */ /* 0x000fec0003800000 */
[----:B-----5:R-:W-:Y:S01]  /*2170*/  FSETP.NEU.AND P1, PT, R89, RZ, PT ;  /* 0x000000ff5900720b */ /* 0x020fe20003f2d000 */
[----:B------:R-:W-:Y:S01]  /*2180*/  IMAD.IADD R4, R93, 0x1, -R3 ;  /* 0x000000015d047824 */ /* 0x000fe200078e0a03 */
[----:B------:R-:W-:Y:S01]  /*2190*/  BSSY B0, `(.L_x_32) ;  /* 0x00003fe000007945 */ /* 0x000fe20003800000 */
[----:B------:R-:W-:Y:S02]  /*21a0*/  IMAD.IADD R3, R98, 0x1, -R7 ;  /* 0x0000000162037824 */ /* 0x000fe400078e0a07 */
[----:B------:R-:W-:Y:S01]  /*21b0*/  IMAD.IADD R115, R105, 0x1, R11 ;  /* 0x0000000169737824 */ /* 0x000fe200078e020b */
[----:B------:R-:W-:-:S04]  /*21c0*/  ISETP.GT.AND P0, PT, R4, RZ, PT ;  /* 0x000000ff0400720c */ /* 0x000fc80003f04270 */
[----:B------:R-:W-:-:S03]  /*21d0*/  ISETP.GT.AND P3, PT, R3, RZ, P0 ;  /* 0x000000ff0300720c */ /* 0x000fc60000764270 */
[----:B------:R-:W-:Y:S10]  /*21e0*/  @!P1 BRA `(.L_x_33) ;  /* 0x0000002c00289947 */ /* 0x000ff40003800000 */
[----:B------:R-:W0:Y:S01]  /*21f0*/  LDC.64 R108, c[0x0][0x5b8] ;  /* 0x00016e00ff6c7b82 */ /* 0x000e220000000a00 */
[----:B------:R-:W-:-:S07]  /*2200*/  ULDC.64 UR4, c[0x0][0x5c0] ;  /* 0x0001700000047ab9 */ /* 0x000fce0000000a00 */
[----:B------:R-:W1:Y:S08]  /*2210*/  LDC.64 R110, c[0x0][0x5b0] ;  /* 0x00016c00ff6e7b82 */ /* 0x000e700000000a00 */
[----:B------:R-:W2:Y:S01]  /*2220*/  LDC.64 R112, c[0x0][0x5a8] ;  /* 0x00016a00ff707b82 */ /* 0x000ea20000000a00 */
[-C--:B0-----:R-:W-:Y:S02]  /*2230*/  IMAD R6, R13, R108.reuse, RZ ;  /* 0x0000006c0d067224 */ /* 0x081fe400078e02ff */
[----:B------:R-:W-:-:S04]  /*2240*/  IMAD.WIDE.U32 R106, R99, R108, R8 ;  /* 0x0000006c636a7225 */ /* 0x000fc800078e0008 */
[----:B------:R-:W-:Y:S02]  /*2250*/  IMAD R105, R99, R109, R6 ;  /* 0x0000006d63697224 */ /* 0x000fe400078e0206 */
[-C--:B-1----:R-:W-:Y:S02]  /*2260*/  IMAD R5, R101, R110.reuse, RZ ;  /* 0x0000006e65057224 */ /* 0x082fe400078e02ff */
[----:B------:R-:W-:Y:S02]  /*2270*/  IMAD.IADD R13, R107, 0x1, R105 ;  /* 0x000000016b0d7824 */ /* 0x000fe400078e0269 */
[----:B------:R-:W-:Y:S02]  /*2280*/  IMAD.MOV.U32 R12, RZ, RZ, R106 ;  /* 0x000000ffff0c7224 */ /* 0x000fe400078e006a */
[C---:B------:R-:W-:Y:S02]  /*2290*/  IMAD R109, R100.reuse, R111, R5 ;  /* 0x0000006f646d7224 */ /* 0x040fe400078e0205 */
[----:B------:R-:W-:-:S04]  /*22a0*/  IMAD.WIDE.U32 R6, R100, R110, R12 ;  /* 0x0000006e64067225 */ /* 0x000fc800078e000c */
[----:B------:R-:W-:Y:S01]  /*22b0*/  IMAD.IADD R5, R7, 0x1, R109 ;  /* 0x0000000107057824 */ /* 0x000fe200078e026d */
[----:B--2---:R-:W-:-:S04]  /*22c0*/  LEA R14, P1, R6, R112, 0x1 ;  /* 0x00000070060e7211 */ /* 0x004fc800078208ff */
[----:B------:R-:W-:-:S05]  /*22d0*/  LEA.HI.X R15, R6, R113, R5, 0x1, P1 ;  /* 0x00000071060f7211 */ /* 0x000fca00008f0c05 */
[----:B------:R0:W2:Y:S01]  /*22e0*/  @P3 LDG.E.LTC128B.U16 R5, desc[UR38][R14.64] ;  /* 0x000000260e053981 */ /* 0x0000a2000c1e1520 */
[----:B------:R-:W-:Y:S01]  /*22f0*/  IMAD.WIDE.U32 R6, R100, R110, R8 ;  /* 0x0000006e64067225 */ /* 0x000fe200078e0008 */
[----:B------:R-:W-:Y:S03]  /*2300*/  BSSY B1, `(.L_x_34) ;  /* 0x0000013000017945 */ /* 0x000fe60003800000 */
[----:B------:R-:W-:Y:S02]  /*2310*/  IMAD.IADD R7, R109, 0x1, R7 ;  /* 0x000000016d077824 */ /* 0x000fe400078e0207 */
[----:B------:R-:W-:Y:S01]  /*2320*/  IMAD.WIDE.U32 R20, R99, R108, R6 ;  /* 0x0000006c63147225 */ /* 0x000fe200078e0006 */
[----:B0-----:R-:W-:-:S03]  /*2330*/  SHF.L.U64.HI R15, R110, 0x3, R111 ;  /* 0x000000036e0f7819 */ /* 0x001fc6000001026f */
[----:B------:R-:W-:Y:S01]  /*2340*/  IMAD.IADD R7, R105, 0x1, R21 ;  /* 0x0000000169077824 */ /* 0x000fe200078e0215 */
[----:B------:R-:W-:Y:S01]  /*2350*/  LEA R6, P4, R20, R112, 0x1 ;  /* 0x0000007014067211 */ /* 0x000fe200078808ff */
[----:B------:R-:W-:-:S03]  /*2360*/  IMAD.SHL.U32 R14, R110, 0x8, RZ ;  /* 0x000000086e0e7824 */ /* 0x000fc600078e00ff */
[----:B------:R-:W-:Y:S01]  /*2370*/  LEA.HI.X R7, R20, R113, R7, 0x1, P4 ;  /* 0x0000007114077211 */ /* 0x000fe200020f0c07 */
[----:B--2---:R-:W-:-:S05]  /*2380*/  HADD2.F32 R10, -RZ, R5.H0_H0 ;  /* 0x20000005ff0a7230 */ /* 0x004fca0000004100 */
[----:B------:R-:W-:Y:S01]  /*2390*/  FMUL R11, R10, R89 ;  /* 0x000000590a0b7220 */ /* 0x000fe20000400000 */
[----:B------:R-:W-:-:S03]  /*23a0*/  LEA R10, P1, R104, UR4, 0x1 ;  /* 0x00000004680a7c11 */ /* 0x000fc6000f8208ff */
[----:B------:R-:W-:Y:S01]  /*23b0*/  FFMA R24, R24, R88, R11 ;  /* 0x0000005818187223 */ /* 0x000fe2000000000b */
[----:B------:R-:W-:Y:S02]  /*23c0*/  LEA.HI.X R11, R104, UR5, R115, 0x1, P1 ;  /* 0x00000005680b7c11 */ /* 0x000fe400088f0c73 */
[----:B------:R-:W-:Y:S02]  /*23d0*/  ISETP.GT.AND P1, PT, R4, 0x1, PT ;  /* 0x000000010400780c */ /* 0x000fe40003f24270 */
[----:B------:R-:W-:Y:S02]  /*23e0*/  F2FP.F16.F32.PACK_AB R24, RZ, R24 ;  /* 0x00000018ff18723e */ /* 0x000fe400000000ff */
[----:B------:R-:W-:-:S03]  /*23f0*/  ISETP.GT.AND P2, PT, R3, RZ, P1 ;  /* 0x000000ff0300720c */ /* 0x000fc60000f44270 */
[----:B------:R0:W-:Y:S10]  /*2400*/  @P3 STG.E.U16 desc[UR38][R10.64], R24 ;  /* 0x000000180a003986 */ /* 0x0001f4000c101526 */
[----:B------:R-:W-:Y:S05]  /*2410*/  @!P2 BRA `(.L_x_35) ;  /* 0x000000000004a947 */ /* 0x000fea0003800000 */
[----:B------:R1:W5:Y:S02]  /*2420*/  LDG.E.LTC128B.U16 R5, desc[UR38][R6.64+0x2] ;  /* 0x0000022606057981 */ /* 0x000364000c1e1520 */
.L_x_35:
[----:B------:R-:W-:Y:S05]  /*2430*/  BSYNC B1 ;  /* 0x0000000000017941 */ /* 0x000fea0003800000 */
.L_x_34:
[----:B-----5:R-:W-:Y:S01]  /*2440*/  HADD2.F32 R12, -RZ, R5.H0_H0 ;  /* 0x20000005ff0c7230 */ /* 0x020fe20000004100 */
[----:B------:R-:W-:Y:S01]  /*2450*/  ISETP.GT.AND P0, PT, R3, 0x8, P0 ;  /* 0x000000080300780c */ /* 0x000fe20000704270 */
[----:B------:R-:W-:Y:S01]  /*2460*/  IMAD.WIDE.U32 R20, R100, R110, R14 ;  /* 0x0000006e64147225 */ /* 0x000fe200078e000e */
[----:B0-----:R-:W-:-:S03]  /*2470*/  PRMT R24, R5, 0x7610, R24 ;  /* 0x0000761005187816 */ /* 0x001fc60000000018 */
[----:B------:R-:W-:Y:S01]  /*2480*/  FMUL R12, R12, R89 ;  /* 0x000000590c0c7220 */ /* 0x000fe20000400000 */
[----:B------:R-:W-:Y:S01]  /*2490*/  IMAD.IADD R109, R109, 0x1, R21 ;  /* 0x000000016d6d7824 */ /* 0x000fe200078e0215 */
[----:B------:R-:W-:Y:S02]  /*24a0*/  IADD3 R106, P3, R106, R20, RZ ;  /* 0x000000146a6a7210 */ /* 0x000fe40007f7e0ff */
[----:B------:R-:W-:-:S03]  /*24b0*/  FFMA R12, R25, R88, R12 ;  /* 0x00000058190c7223 */ /* 0x000fc6000000000c */
[----:B------:R-:W-:Y:S01]  /*24c0*/  IMAD.X R13, R109, 0x1, R13, P3 ;  /* 0x000000016d0d7824 */ /* 0x000fe200018e060d */
[C---:B------:R-:W-:Y:S02]  /*24d0*/  LEA R14, P3, R106.reuse, R112, 0x1 ;  /* 0x000000706a0e7211 */ /* 0x040fe400078608ff */
[----:B------:R-:W-:Y:S02]  /*24e0*/  F2FP.F16.F32.PACK_AB R12, RZ, R12 ;  /* 0x0000000cff0c723e */ /* 0x000fe400000000ff */
[----:B------:R-:W-:Y:S02]  /*24f0*/  LEA.HI.X R15, R106, R113, R13, 0x1, P3 ;  /* 0x000000716a0f7211 */ /* 0x000fe400018f0c0d */
[----:B------:R-:W-:-:S05]  /*2500*/  PRMT R21, R12, 0x7610, R21 ;  /* 0x000076100c157816 */ /* 0x000fca0000000015 */
[----:B------:R0:W-:Y:S04]  /*2510*/  @P2 STG.E.U16 desc[UR38][R10.64+0x2], R21 ;  /* 0x000002150a002986 */ /* 0x0001e8000c101526 */
[----:B------:R-:W2:Y:S01]  /*2520*/  @P0 LDG.E.LTC128B.U16 R24, desc[UR38][R14.64] ;  /* 0x000000260e180981 */ /* 0x000ea2000c1e1520 */
[----:B------:R-:W-:Y:S01]  /*2530*/  IADD3 R20, P2, R8, R20, RZ ;  /* 0x0000001408147210 */ /* 0x000fe20007f5e0ff */
[----:B------:R-:W-:Y:S01]  /*2540*/  BSSY B1, `(.L_x_36) ;  /* 0x0000011000017945 */ /* 0x000fe20003800000 */
[C---:B------:R-:W-:Y:S02]  /*2550*/  SHF.L.U64.HI R13, R90.reuse, 0x1, R91 ;  /* 0x000000015a0d7819 */ /* 0x040fe4000001025b */
[----:B------:R-:W-:Y:S01]  /*2560*/  ISETP.GT.AND P1, PT, R3, 0x8, P1 ;  /* 0x000000080300780c */ /* 0x000fe20000f24270 */
[----:B0-----:R-:W-:Y:S01]  /*2570*/  IMAD.X R21, R9, 0x1, R109, P2 ;  /* 0x0000000109157824 */ /* 0x001fe200010e066d */
[----:B------:R-:W-:Y:S01]  /*2580*/  LEA R12, P2, R90, R10, 0x1 ;  /* 0x0000000a5a0c7211 */ /* 0x000fe200078408ff */
[----:B------:R-:W-:-:S04]  /*2590*/  IMAD.WIDE.U32 R20, R99, R108, R20 ;  /* 0x0000006c63147225 */ /* 0x000fc800078e0014 */
[----:B------:R-:W-:Y:S02]  /*25a0*/  IMAD.X R13, R13, 0x1, R11, P2 ;  /* 0x000000010d0d7824 */ /* 0x000fe400010e060b */
[----:B------:R-:W-:Y:S02]  /*25b0*/  IMAD.IADD R9, R105, 0x1, R21 ;  /* 0x0000000169097824 */ /* 0x000fe400078e0215 */
[----:B--2---:R-:W-:-:S05]  /*25c0*/  HADD2.F32 R8, -RZ, R24.H0_H0 ;  /* 0x20000018ff087230 */ /* 0x004fca0000004100 */
[----:B------:R-:W-:Y:S01]  /*25d0*/  FMUL R5, R8, R89 ;  /* 0x0000005908057220 */ /* 0x000fe20000400000 */
[----:B------:R-:W-:-:S03]  /*25e0*/  LEA R8, P3, R20, R112, 0x1 ;  /* 0x0000007014087211 */ /* 0x000fc600078608ff */
[----:B------:R-:W-:Y:S01]  /*25f0*/  FFMA R5, R26, R88, R5 ;  /* 0x000000581a057223 */ /* 0x000fe20000000005 */
[----:B------:R-:W-:-:S04]  /*2600*/  LEA.HI.X R9, R20, R113, R9, 0x1, P3 ;  /* 0x0000007114097211 */ /* 0x000fc800018f0c09 */
[----:B------:R-:W-:-:S05]  /*2610*/  F2FP.F16.F32.PACK_AB R5, RZ, R5 ;  /* 0x00000005ff05723e */ /* 0x000fca00000000ff */
[----:B------:R0:W-:Y:S01]  /*2620*/  @P0 STG.E.U16 desc[UR38][R12.64], R5 ;  /* 0x000000050c000986 */ /* 0x0001e2000c101526 */
[----:B------:R-:W-:Y:S05]  /*2630*/  @!P1 BRA `(.L_x_37) ;  /* 0x0000000000049947 */ /* 0x000fea0003800000 */
[----:B------:R2:W5:Y:S02]  /*2640*/  LDG.E.LTC128B.U16 R24, desc[UR38][R8.64+0x2] ;  /* 0x0000022608187981 */ /* 0x000564000c1e1520 */
.L_x_37:
[----:B------:R-:W-:Y:S05]  /*2650*/  BSYNC B1 ;  /* 0x0000000000017941 */ /* 0x000fea0003800000 */
.L_x_36:
[----:B-----5:R-:W-:Y:S01]  /*2660*/  HADD2.F32 R14, -RZ, R24.H0_H0 ;  /* 0x20000018ff0e7230 */ /* 0x020fe20000004100 */
[----:B------:R-:W-:Y:S01]  /*2670*/  ISETP.GT.AND P0, PT, R4, 0x8, PT ;  /* 0x000000080400780c */ /* 0x000fe20003f04270 */
[----:B------:R-:W-:Y:S03]  /*2680*/  BSSY B1, `(.L_x_38) ;  /* 0x0000008000017945 */ /* 0x000fe60003800000 */
[----:B------:R-:W-:Y:S01]  /*2690*/  FMUL R14, R14, R89 ;  /* 0x000000590e0e7220 */ /* 0x000fe20000400000 */
[----:B------:R-:W-:-:S03]  /*26a0*/  ISETP.GT.AND P2, PT, R3, RZ, P0 ;  /* 0x000000ff0300720c */ /* 0x000fc60000744270 */
[----:B------:R-:W-:-:S05]  /*26b0*/  FFMA R14, R27, R88, R14 ;  /* 0x000000581b0e7223 */ /* 0x000fca000000000e */
[----:B------:R-:W-:-:S05]  /*26c0*/  F2FP.F16.F32.PACK_AB R14, RZ, R14 ;  /* 0x0000000eff0e723e */ /* 0x000fca00000000ff */
[----:B------:R3:W-:Y:S01]  /*26d0*/  @P1 STG.E.U16 desc[UR38][R12.64+0x2], R14 ;  /* 0x0000020e0c001986 */ /* 0x0007e2000c101526 */
[----:B------:R-:W-:Y:S05]  /*26e0*/  @!P2 BRA `(.L_x_39) ;  /* 0x000000000004a947 */ /* 0x000fea0003800000 */
[----:B------:R4:W5:Y:S02]  /*26f0*/  LDG.E.LTC128B.U16 R24, desc[UR38][R6.64+0x10] ;  /* 0x0000102606187981 */ /* 0x000964000c1e1520 */
.L_x_39:
[----:B------:R-:W-:Y:S05]  /*2700*/  BSYNC B1 ;  /* 0x0000000000017941 */ /* 0x000fea0003800000 */
.L_x_38:
[----:B---3-5:R-:W-:Y:S01]  /*2710*/  HADD2.F32 R14, -RZ, R24.H0_H0 ;  /* 0x20000018ff0e7230 */ /* 0x028fe20000004100 */
[----:B------:R-:W-:Y:S01]  /*2720*/  ISETP.GT.AND P1, PT, R4, 0x9, PT ;  /* 0x000000090400780c */ /* 0x000fe20003f24270 */
[----:B------:R-:W-:Y:S03]  /*2730*/  BSSY B1, `(.L_x_40) ;  /* 0x0000008000017945 */ /* 0x000fe60003800000 */
[----:B0-----:R-:W-:Y:S01]  /*2740*/  FMUL R5, R14, R89 ;  /* 0x000000590e057220 */ /* 0x001fe20000400000 */
[----:B------:R-:W-:-:S03]  /*2750*/  ISETP.GT.AND P3, PT, R3, RZ, P1 ;  /* 0x000000ff0300720c */ /* 0x000fc60000f64270 */
[----:B------:R-:W-:-:S05]  /*2760*/  FFMA R5, R28, R88, R5 ;  /* 0x000000581c057223 */ /* 0x000fca0000000005 */
[----:B------:R-:W-:-:S05]  /*2770*/  F2FP.F16.F32.PACK_AB R5, RZ, R5 ;  /* 0x00000005ff05723e */ /* 0x000fca00000000ff */
[----:B------:R0:W-:Y:S01]  /*2780*/  @P2 STG.E.U16 desc[UR38][R10.64+0x10], R5 ;  /* 0x000010050a002986 */ /* 0x0001e2000c101526 */
[----:B------:R-:W-:Y:S05]  /*2790*/  @!P3 BRA `(.L_x_41) ;  /* 0x000000000004b947 */ /* 0x000fea0003800000 */
[----:B------:R3:W5:Y:S02]  /*27a0*/  LDG.E.LTC128B.U16 R24, desc[UR38][R6.64+0x12] ;  /* 0x0000122606187981 */ /* 0x000764000c1e1520 */
.L_x_41:
[----:B------:R-:W-:Y:S05]  /*27b0*/  BSYNC B1 ;  /* 0x0000000000017941 */ /* 0x000fea0003800000 */
.L_x_40:
[----:B-----5:R-:W-:Y:S01]  /*27c0*/  HADD2.F32 R14, -RZ, R24.H0_H0 ;  /* 0x20000018ff0e7230 */ /* 0x020fe20000004100 */
[----:B------:R-:W-:Y:S01]  /*27d0*/  ISETP.GT.AND P0, PT, R3, 0x8, P0 ;  /* 0x000000080300780c */ /* 0x000fe20000704270 */
[----:B------:R-:W-:Y:S03]  /*27e0*/  BSSY B1, `(.L_x_42) ;  /* 0x0000007000017945 */ /* 0x000fe60003800000 */
[----:B------:R-:W-:-:S04]  /*27f0*/  FMUL R14, R14, R89 ;  /* 0x000000590e0e7220 */ /* 0x000fc80000400000 */
[----:B------:R-:W-:-:S05]  /*2800*/  FFMA R14, R29, R88, R14 ;  /* 0x000000581d0e7223 */ /* 0x000fca000000000e */
[----:B------:R-:W-:-:S05]  /*2810*/  F2FP.F16.F32.PACK_AB R14, RZ, R14 ;  /* 0x0000000eff0e723e */ /* 0x000fca00000000ff */
[----:B------:R0:W-:Y:S01]  /*2820*/  @P3 STG.E.U16 desc[UR38][R10.64+0x12], R14 ;  /* 0x0000120e0a003986 */ /* 0x0001e2000c101526 */
[----:B------:R-:W-:Y:S05]  /*2830*/  @!P0 BRA `(.L_x_43) ;  /* 0x0000000000048947 */ /* 0x000fea0003800000 */
[----:B------:R0:W5:Y:S02]  /*2840*/  LDG.E.LTC128B.U16 R24, desc[UR38][R8.64+0x10] ;  /* 0x0000102608187981 */ /* 0x000164000c1e1520 */
.L_x_43:
[----:B------:R-:W-:Y:S05]  /*2850*/  BSYNC B1 ;  /* 0x0000000000017941 */ /* 0x000fea0003800000 */
.L_x_42:
[----:B0----5:R-:W-:Y:S01]  /*2860*/  HADD2.F32 R14, -RZ, R24.H0_H0 ;  /* 0x20000018ff0e7230 */ /* 0x021fe20000004100 */
        /* <DEDUP_REMOVED lines=8> */
.L_x_45:
[----:B------:R-:W-:Y:S05]  /*28f0*/  BSYNC B1 ;  /* 0x0000000000017941 */ /* 0x000fea0003800000 */
.L_x_44:
        /* <DEDUP_REMOVED lines=10> */
.L_x_47:
[----:B------:R-:W-:Y:S05]  /*29a0*/  BSYNC B1 ;  /* 0x0000000000017941 */ /* 0x000fea0003800000 */
.L_x_46:
[----:B0----5:R-:W-:Y:S01]  /*29b0*/  HADD2.F32 R14, -RZ, R24.H0_H0 ;  /* 0x20000018ff0e7230 */ /* 0x021fe20000004100 */
        /* <DEDUP_REMOVED lines=9> */
.L_x_49:
[----:B------:R-:W-:Y:S05]  /*2a50*/  BSYNC B1 ;  /* 0x0000000000017941 */ /* 0x000fea0003800000 */
.L_x_48:
        /* <DEDUP_REMOVED lines=9> */
.L_x_51:
[----:B------:R-:W-:Y:S05]  /*2af0*/  BSYNC B1 ;  /* 0x0000000000017941 */ /* 0x000fea0003800000 */
.L_x_50:
        /* <DEDUP_REMOVED lines=9> */
.L_x_53:
[----:B------:R-:W-:Y:S05]  /*2b90*/  BSYNC B1 ;  /* 0x0000000000017941 */ /* 0x000fea0003800000 */
.L_x_52:
        /* <DEDUP_REMOVED lines=10> */
.L_x_55:
[----:B------:R-:W-:Y:S05]  /*2c40*/  BSYNC B1 ;  /* 0x0000000000017941 */ /* 0x000fea0003800000 */
.L_x_54:
        /* <DEDUP_REMOVED lines=10> */
.L_x_57:
[----:B------:R-:W-:Y:S05]  /*2cf0*/  BSYNC B1 ;  /* 0x0000000000017941 */ /* 0x000fea0003800000 */
.L_x_56:
        /* <DEDUP_REMOVED lines=9> */
.L_x_59:
[----:B------:R-:W-:Y:S05]  /*2d90*/  BSYNC B1 ;  /* 0x0000000000017941 */ /* 0x000fea0003800000 */
.L_x_58:
        /* <DEDUP_REMOVED lines=9> */
.L_x_61:
[----:B------:R-:W-:Y:S05]  /*2e30*/  BSYNC B1 ;  /* 0x0000000000017941 */ /* 0x000fea0003800000 */
.L_x_60:
        /* <DEDUP_REMOVED lines=10> */
.L_x_63:
[----:B------:R-:W-:Y:S05]  /*2ee0*/  BSYNC B1 ;  /* 0x0000000000017941 */ /* 0x000fea0003800000 */
.L_x_62:
        /* <DEDUP_REMOVED lines=10> */
.L_x_65:
[----:B------:R-:W-:Y:S05]  /*2f90*/  BSYNC B1 ;  /* 0x0000000000017941 */ /* 0x000fea0003800000 */
.L_x_64:
        /* <DEDUP_REMOVED lines=9> */
.L_x_67:
[----:B------:R-:W-:Y:S05]  /*3030*/  BSYNC B1 ;  /* 0x0000000000017941 */ /* 0x000fea0003800000 */
.L_x_66:
        /* <DEDUP_REMOVED lines=9> */
.L_x_69:
[----:B------:R-:W-:Y:S05]  /*30d0*/  BSYNC B1 ;  /* 0x0000000000017941 */ /* 0x000fea0003800000 */
.L_x_68:
        /* <DEDUP_REMOVED lines=10> */
.L_x_71:
[----:B------:R-:W-:Y:S05]  /*3180*/  BSYNC B1 ;  /* 0x0000000000017941 */ /* 0x000fea0003800000 */
.L_x_70:
        /* <DEDUP_REMOVED lines=10> */
.L_x_73:
[----:B------:R-:W-:Y:S05]  /*3230*/  BSYNC B1 ;  /* 0x0000000000017941 */ /* 0x000fea0003800000 */
.L_x_72:
        /* <DEDUP_REMOVED lines=9> */
.L_x_75:
[----:B------:R-:W-:Y:S05]  /*32d0*/  BSYNC B1 ;  /* 0x0000000000017941 */ /* 0x000fea0003800000 */
.L_x_74:
        /* <DEDUP_REMOVED lines=9> */
.L_x_77:
[----:B------:R-:W-:Y:S05]  /*3370*/  BSYNC B1 ;  /* 0x0000000000017941 */ /* 0x000fea0003800000 */
.L_x_76:
        /* <DEDUP_REMOVED lines=10> */
.L_x_79:
[----:B------:R-:W-:Y:S05]  /*3420*/  BSYNC B1 ;  /* 0x0000000000017941 */ /* 0x000fea0003800000 */
.L_x_78:
        /* <DEDUP_REMOVED lines=10> */
.L_x_81:
[----:B------:R-:W-:Y:S05]  /*34d0*/  BSYNC B1 ;  /* 0x0000000000017941 */ /* 0x000fea0003800000 */
.L_x_80:
        /* <DEDUP_REMOVED lines=9> */
.L_x_83:
[----:B------:R-:W-:Y:S05]  /*3570*/  BSYNC B1 ;  /* 0x0000000000017941 */ /* 0x000fea0003800000 */
.L_x_82:
        /* <DEDUP_REMOVED lines=9> */
.L_x_85:
[----:B------:R-:W-:Y:S05]  /*3610*/  BSYNC B1 ;  /* 0x0000000000017941 */ /* 0x000fea0003800000 */
.L_x_84:
        /* <DEDUP_REMOVED lines=10> */
.L_x_87:
[----:B------:R-:W-:Y:S05]  /*36c0*/  BSYNC B1 ;  /* 0x0000000000017941 */ /* 0x000fea0003800000 */
.L_x_86:
        /* <DEDUP_REMOVED lines=10> */
.L_x_89:
[----:B------:R-:W-:Y:S05]  /*3770*/  BSYNC B1 ;  /* 0x0000000000017941 */ /* 0x000fea0003800000 */
.L_x_88:
        /* <DEDUP_REMOVED lines=9> */
.L_x_91:
[----:B------:R-:W-:Y:S05]  /*3810*/  BSYNC B1 ;  /* 0x0000000000017941 */ /* 0x000fea0003800000 */
.L_x_90:
        /* <DEDUP_REMOVED lines=9> */
.L_x_93:
[----:B------:R-:W-:Y:S05]  /*38b0*/  BSYNC B1 ;  /* 0x0000000000017941 */ /* 0x000fea0003800000 */
.L_x_92:
        /* <DEDUP_REMOVED lines=10> */
.L_x_95:
[----:B------:R-:W-:Y:S05]  /*3960*/  BSYNC B1 ;  /* 0x0000000000017941 */ /* 0x000fea0003800000 */
.L_x_94:
        /* <DEDUP_REMOVED lines=10> */
.L_x_97:
[----:B------:R-:W-:Y:S05]  /*3a10*/  BSYNC B1 ;  /* 0x0000000000017941 */ /* 0x000fea0003800000 */
.L_x_96:
        /* <DEDUP_REMOVED lines=9> */
.L_x_99:
[----:B------:R-:W-:Y:S05]  /*3ab0*/  BSYNC B1 ;  /* 0x0000000000017941 */ /* 0x000fea0003800000 */
.L_x_98:
        /* <DEDUP_REMOVED lines=9> */
.L_x_101:
[----:B------:R-:W-:Y:S05]  /*3b50*/  BSYNC B1 ;  /* 0x0000000000017941 */ /* 0x000fea0003800000 */
.L_x_100:
        /* <DEDUP_REMOVED lines=10> */
.L_x_103:
[----:B------:R-:W-:Y:S05]  /*3c00*/  BSYNC B1 ;  /* 0x0000000000017941 */ /* 0x000fea0003800000 */
.L_x_102:
        /* <DEDUP_REMOVED lines=10> */
.L_x_105:
[----:B------:R-:W-:Y:S05]  /*3cb0*/  BSYNC B1 ;  /* 0x0000000000017941 */ /* 0x000fea0003800000 */
.L_x_104:
        /* <DEDUP_REMOVED lines=9> */
.L_x_107:
[----:B------:R-:W-:Y:S05]  /*3d50*/  BSYNC B1 ;  /* 0x0000000000017941 */ /* 0x000fea0003800000 */
.L_x_106:
        /* <DEDUP_REMOVED lines=9> */
.L_x_109:
[----:B------:R-:W-:Y:S05]  /*3df0*/  BSYNC B1 ;  /* 0x0000000000017941 */ /* 0x000fea0003800000 */
.L_x_108:
        /* <DEDUP_REMOVED lines=10> */
.L_x_111:
[----:B------:R-:W-:Y:S05]  /*3ea0*/  BSYNC B1 ;  /* 0x0000000000017941 */ /* 0x000fea0003800000 */
.L_x_110:
        /* <DEDUP_REMOVED lines=10> */
.L_x_113:
[----:B------:R-:W-:Y:S05]  /*3f50*/  BSYNC B1 ;  /* 0x0000000000017941 */ /* 0x000fea0003800000 */
.L_x_112:
        /* <DEDUP_REMOVED lines=9> */
.L_x_115:
[----:B------:R-:W-:Y:S05]  /*3ff0*/  BSYNC B1 ;  /* 0x0000000000017941 */ /* 0x000fea0003800000 */
.L_x_114:
        /* <DEDUP_REMOVED lines=9> */
.L_x_117:
[----:B------:R-:W-:Y:S05]  /*4090*/  BSYNC B1 ;  /* 0x0000000000017941 */ /* 0x000fea0003800000 */
.L_x_116:
        /* <DEDUP_REMOVED lines=10> */
.L_x_119:
[----:B------:R-:W-:Y:S05]  /*4140*/  BSYNC B1 ;  /* 0x0000000000017941 */ /* 0x000fea0003800000 */
.L_x_118:
        /* <DEDUP_REMOVED lines=10> */
.L_x_121:
[----:B------:R-:W-:Y:S05]  /*41f0*/  BSYNC B1 ;  /* 0x0000000000017941 */ /* 0x000fea0003800000 */
.L_x_120:
        /* <DEDUP_REMOVED lines=9> */
.L_x_123:
[----:B------:R-:W-:Y:S05]  /*4290*/  BSYNC B1 ;  /* 0x0000000000017941 */ /* 0x000fea0003800000 */
.L_x_122:
        /* <DEDUP_REMOVED lines=9> */
.L_x_125:
[----:B------:R-:W-:Y:S05]  /*4330*/  BSYNC B1 ;  /* 0x0000000000017941 */ /* 0x000fea0003800000 */
.L_x_124:
        /* <DEDUP_REMOVED lines=10> */
.L_x_127:
[----:B------:R-:W-:Y:S05]  /*43e0*/  BSYNC B1 ;  /* 0x0000000000017941 */ /* 0x000fea0003800000 */
.L_x_126:
        /* <DEDUP_REMOVED lines=10> */
.L_x_129:
[----:B------:R-:W-:Y:S05]  /*4490*/  BSYNC B1 ;  /* 0x0000000000017941 */ /* 0x000fea0003800000 */
.L_x_128:
        /* <DEDUP_REMOVED lines=9> */
.L_x_131:
[----:B------:R-:W-:Y:S05]  /*4530*/  BSYNC B1 ;  /* 0x0000000000017941 */ /* 0x000fea0003800000 */
.L_x_130:
        /* <DEDUP_REMOVED lines=9> */
.L_x_133:
[----:B------:R-:W-:Y:S05]  /*45d0*/  BSYNC B1 ;  /* 0x0000000000017941 */ /* 0x000fea0003800000 */
.L_x_132:
        /* <DEDUP_REMOVED lines=10> */
.L_x_135:
[----:B------:R-:W-:Y:S05]  /*4680*/  BSYNC B1 ;  /* 0x0000000000017941 */ /* 0x000fea0003800000 */
.L_x_134:
        /* <DEDUP_REMOVED lines=10> */
.L_x_137:
[----:B------:R-:W-:Y:S05]  /*4730*/  BSYNC B1 ;  /* 0x0000000000017941 */ /* 0x000fea0003800000 */
.L_x_136:
        /* <DEDUP_REMOVED lines=9> */
.L_x_139:
[----:B------:R-:W-:Y:S05]  /*47d0*/  BSYNC B1 ;  /* 0x0000000000017941 */ /* 0x000fea0003800000 */
.L_x_138:
        /* <DEDUP_REMOVED lines=9> */
.L_x_141:
[----:B------:R-:W-:Y:S05]  /*4870*/  BSYNC B1 ;  /* 0x0000000000017941 */ /* 0x000fea0003800000 */
.L_x_140:
        /* <DEDUP_REMOVED lines=10> */
.L_x_143:
[----:B------:R-:W-:Y:S05]  /*4920*/  BSYNC B1 ;  /* 0x0000000000017941 */ /* 0x000fea0003800000 */
.L_x_142:
        /* <DEDUP_REMOVED lines=10> */
.L_x_145:
[----:B------:R-:W-:Y:S05]  /*49d0*/  BSYNC B1 ;  /* 0x0000000000017941 */ /* 0x000fea0003800000 */
.L_x_144:
        /* <DEDUP_REMOVED lines=9> */
.L_x_147:
[----:B------:R-:W-:Y:S05]  /*4a70*/  BSYNC B1 ;  /* 0x0000000000017941 */ /* 0x000fea0003800000 */
.L_x_146:
        /* <DEDUP_REMOVED lines=9> */
.L_x_149:
[----:B------:R-:W-:Y:S05]  /*4b10*/  BSYNC B1 ;  /* 0x0000000000017941 */ /* 0x000fea0003800000 */
.L_x_148:
        /* <DEDUP_REMOVED lines=10> */
.L_x_151:
[----:B------:R-:W-:Y:S05]  /*4bc0*/  BSYNC B1 ;  /* 0x0000000000017941 */ /* 0x000fea0003800000 */
.L_x_150:
[----:B0----5:R-:W-:Y:S01]  /*4bd0*/  HADD2.F32 R14, -RZ, R24.H0_H0 ;  /* 0x20000018ff0e7230 */ /* 0x021fe20000004100 */
[----:B------:R-:W-:Y:S01]  /*4be0*/  ISETP.GT.AND P1, PT, R4, 0x79, PT ;  /* 0x000000790400780c */ /* 0x000fe20003f24270 */
[----:B------:R-:W-:Y:S01]  /*4bf0*/  @P2 IMAD.MOV.U32 R4, RZ, RZ, R10 ;  /* 0x000000ffff042224 */ /* 0x000fe200078e000a */
[----:B------:R-:W-:Y:S02]  /*4c00*/  BSSY B1, `(.L_x_152) ;  /* 0x000000a000017945 */ /* 0x000fe40003800000 */
[----:B------:R-:W-:Y:S01]  /*4c10*/  FMUL R5, R14, R89 ;  /* 0x000000590e057220 */ /* 0x000fe20000400000 */
[----:B------:R-:W-:-:S03]  /*4c20*/  ISETP.GT.AND P3, PT, R3, RZ, P1 ;  /* 0x000000ff0300720c */ /* 0x000fc60000f64270 */
[----:B------:R-:W-:-:S05]  /*4c30*/  FFMA R5, R84, R88, R5 ;  /* 0x0000005854057223 */ /* 0x000fca0000000005 */
[----:B------:R-:W-:-:S04]  /*4c40*/  F2FP.F16.F32.PACK_AB R5, RZ, R5 ;  /* 0x00000005ff05723e */ /* 0x000fc800000000ff */
[----:B------:R-:W-:Y:S01]  /*4c50*/  PRMT R14, R5, 0x7610, R14 ;  /* 0x00007610050e7816 */ /* 0x000fe2000000000e */
[----:B------:R-:W-:-:S05]  /*4c60*/  @P2 IMAD.MOV.U32 R5, RZ, RZ, R11 ;  /* 0x000000ffff052224 */ /* 0x000fca00078e000b */
[----:B------:R0:W-:Y:S01]  /*4c70*/  @P2 STG.E.U16 desc[UR38][R4.64+0xf0], R14 ;  /* 0x0000f00e04002986 */ /* 0x0001e2000c101526 */
[----:B------:R-:W-:Y:S05]  /*4c80*/  @!P3 BRA `(.L_x_153) ;  /* 0x000000000004b947 */ /* 0x000fea0003800000 */
[----:B------:R0:W5:Y:S02]  /*4c90*/  LDG.E.LTC128B.U16 R24, desc[UR38][R6.64+0xf2] ;  /* 0x0000f22606187981 */ /* 0x000164000c1e1520 */
.L_x_153:
[----:B------:R-:W-:Y:S05]  /*4ca0*/  BSYNC B1 ;  /* 0x0000000000017941 */ /* 0x000fea0003800000 */
.L_x_152:
        /* <DEDUP_REMOVED lines=9> */
.L_x_155:
[----:B------:R-:W-:Y:S05]  /*4d40*/  BSYNC B1 ;  /* 0x0000000000017941 */ /* 0x000fea0003800000 */
.L_x_154:
[----:B0----5:R-:W-:Y:S01]  /*4d50*/  HADD2.F32 R4, -RZ, R24.H0_H0 ;  /* 0x20000018ff047230 */ /* 0x021fe20000004100 */
[----:B------:R-:W-:Y:S01]  /*4d60*/  ISETP.GT.AND P1, PT, R3, 0x8, P1 ;  /* 0x000000080300780c */ /* 0x000fe20000f24270 */
[----:B------:R-:W-:Y:S03]  /*4d70*/  BSSY B1, `(.L_x_156) ;  /* 0x000000a000017945 */ /* 0x000fe60003800000 */
[----:B------:R-:W-:Y:S01]  /*4d80*/  FMUL R5, R4, R89 ;  /* 0x0000005904057220 */ /* 0x000fe20000400000 */
[----:B------:R-:W-:-:S03]  /*4d90*/  @P0 IMAD.MOV.U32 R4, RZ, RZ, R12 ;  /* 0x000000ffff040224 */ /* 0x000fc600078e000c */
[----:B------:R-:W-:-:S05]  /*4da0*/  FFMA R5, R86, R88, R5 ;  /* 0x0000005856057223 */ /* 0x000fca0000000005 */
[----:B------:R-:W-:-:S04]  /*4db0*/  F2FP.F16.F32.PACK_AB R5, RZ, R5 ;  /* 0x00000005ff05723e */ /* 0x000fc800000000ff */
[----:B-1-34-:R-:W-:Y:S01]  /*4dc0*/  PRMT R6, R5, 0x7610, R6 ;  /* 0x0000761005067816 */ /* 0x01afe20000000006 */
[----:B------:R-:W-:-:S05]  /*4dd0*/  @P0 IMAD.MOV.U32 R5, RZ, RZ, R13 ;  /* 0x000000ffff050224 */ /* 0x000fca00078e000d */
[----:B------:R0:W-:Y:S01]  /*4de0*/  @P0 STG.E.U16 desc[UR38][R4.64+0xf0], R6 ;  /* 0x0000f00604000986 */ /* 0x0001e2000c101526 */
[----:B------:R-:W-:Y:S05]  /*4df0*/  @!P1 BRA `(.L_x_157) ;  /* 0x0000000000049947 */ /* 0x000fea0003800000 */
[----:B------:R1:W5:Y:S02]  /*4e00*/  LDG.E.LTC128B.U16 R24, desc[UR38][R8.64+0xf2] ;  /* 0x0000f22608187981 */ /* 0x000364000c1e1520 */
.L_x_157:
[----:B------:R-:W-:Y:S05]  /*4e10*/  BSYNC B1 ;  /* 0x0000000000017941 */ /* 0x000fea0003800000 */
.L_x_156:
[----:B------:R-:W-:Y:S05]  /*4e20*/  @!P1 BRA `(.L_x_158) ;  /* 0x0000001000d09947 */ /* 0x000fea0003800000 */
[----:B-----5:R-:W-:-:S05]  /*4e30*/  HADD2.F32 R24, -RZ, R24.H0_H0 ;  /* 0x20000018ff187230 */ /* 0x020fca0000004100 */
[----:B------:R-:W-:-:S04]  /*4e40*/  FMUL R24, R24, R89 ;  /* 0x0000005918187220 */ /* 0x000fc80000400000 */
[----:B------:R-:W-:-:S05]  /*4e50*/  FFMA R24, R87, R88, R24 ;  /* 0x0000005857187223 */ /* 0x000fca0000000018 */
[----:B------:R-:W-:-:S05]  /*4e60*/  F2FP.F16.F32.PACK_AB R24, RZ, R24 ;  /* 0x00000018ff18723e */ /* 0x000fca00000000ff */
[----:B------:R3:W-:Y:S01]  /*4e70*/  STG.E.U16 desc[UR38][R12.64+0xf2], R24 ;  /* 0x0000f2180c007986 */ /* 0x0007e2000c101526 */
[----:B------:R-:W-:Y:S05]  /*4e80*/  BRA `(.L_x_158) ;  /* 0x0000001000b87947 */ /* 0x000fea0003800000 */
.L_x_33:
[----:B------:R-:W-:Y:S01]  /*4e90*/  ISETP.GT.AND P2, PT, R4, 0x1, PT ;  /* 0x000000010400780c */ /* 0x000fe20003f44270 */
[----:B------:R-:W-:Y:S01]  /*4ea0*/  ULDC.64 UR4, c[0x0][0x5c0] ;  /* 0x0001700000047ab9 */ /* 0x000fe20000000a00 */
[-C--:B------:R-:W-:Y:S01]  /*4eb0*/  FMUL R24, R24, R88.reuse ;  /* 0x0000005818187220 */ /* 0x080fe20000400000 */
[-C--:B------:R-:W-:Y:S01]  /*4ec0*/  FMUL R25, R25, R88.reuse ;  /* 0x0000005819197220 */ /* 0x080fe20000400000 */
[----:B------:R-:W-:Y:S01]  /*4ed0*/  ISETP.GT.AND P1, PT, R3, RZ, P2 ;  /* 0x000000ff0300720c */ /* 0x000fe20001724270 */
[-C--:B------:R-:W-:Y:S01]  /*4ee0*/  FMUL R26, R26, R88.reuse ;  /* 0x000000581a1a7220 */ /* 0x080fe20000400000 */
[----:B------:R-:W-:Y:S01]  /*4ef0*/  LEA R6, P4, R104, UR4, 0x1 ;  /* 0x0000000468067c11 */ /* 0x000fe2000f8808ff */
[----:B------:R-:W-:Y:S01]  /*4f00*/  FMUL R27, R27, R88 ;  /* 0x000000581b1b7220 */ /* 0x000fe20000400000 */
[----:B------:R-:W-:Y:S01]  /*4f10*/  F2FP.F16.F32.PACK_AB R24, RZ, R24 ;  /* 0x00000018ff18723e */ /* 0x000fe200000000ff */
[-C--:B------:R-:W-:Y:S01]  /*4f20*/  FMUL R28, R28, R88.reuse ;  /* 0x000000581c1c7220 */ /* 0x080fe20000400000 */
[----:B------:R-:W-:Y:S01]  /*4f30*/  LEA.HI.X R7, R104, UR5, R115, 0x1, P4 ;  /* 0x0000000568077c11 */ /* 0x000fe2000a0f0c73 */
[-C--:B------:R-:W-:Y:S01]  /*4f40*/  FMUL R29, R29, R88.reuse ;  /* 0x000000581d1d7220 */ /* 0x080fe20000400000 */
[----:B------:R-:W-:Y:S01]  /*4f50*/  F2FP.F16.F32.PACK_AB R25, RZ, R25 ;  /* 0x00000019ff19723e */ /* 0x000fe200000000ff */
[-C--:B------:R-:W-:Y:S01]  /*4f60*/  FMUL R30, R30, R88.reuse ;  /* 0x000000581e1e7220 */ /* 0x080fe20000400000 */
[----:B------:R-:W-:Y:S01]  /*4f70*/  ISETP.GT.AND P2, PT, R3, 0x8, P2 ;  /* 0x000000080300780c */ /* 0x000fe20001744270 */
[----:B------:R-:W-:Y:S01]  /*4f80*/  @P3 STG.E.U16 desc[UR38][R6.64], R24 ;  /* 0x0000001806003986 */ /* 0x000fe2000c101526 */
[C---:B------:R-:W-:Y:S01]  /*4f90*/  SHF.L.U64.HI R5, R90.reuse, 0x1, R91 ;  /* 0x000000015a057819 */ /* 0x040fe2000001025b */
[----:B------:R-:W-:Y:S01]  /*4fa0*/  FMUL R31, R31, R88 ;  /* 0x000000581f1f7220 */ /* 0x000fe20000400000 */
[----:B------:R-:W-:Y:S01]  /*4fb0*/  LEA R8, P3, R90, R6, 0x1 ;  /* 0x000000065a087211 */ /* 0x000fe200078608ff */
[----:B------:R-:W-:Y:S01]  /*4fc0*/  @P1 STG.E.U16 desc[UR38][R6.64+0x2], R25 ;  /* 0x0000021906001986 */ /* 0x000fe2000c101526 */
[----:B------:R-:W-:Y:S01]  /*4fd0*/  ISETP.GT.AND P1, PT, R3, 0x8, P0 ;  /* 0x000000080300780c */ /* 0x000fe20000724270 */
[----:B------:R-:W-:Y:S01]  /*4fe0*/  FMUL R32, R32, R88 ;  /* 0x0000005820207220 */ /* 0x000fe20000400000 */
[----:B------:R-:W-:Y:S01]  /*4ff0*/  F2FP.F16.F32.PACK_AB R26, RZ, R26 ;  /* 0x0000001aff1a723e */ /* 0x000fe200000000ff */
[----:B------:R-:W-:Y:S01]  /*5000*/  IMAD.X R9, R5, 0x1, R7, P3 ;  /* 0x0000000105097824 */ /* 0x000fe200018e0607 */
[----:B------:R-:W-:Y:S01]  /*5010*/  F2FP.F16.F32.PACK_AB R27, RZ, R27 ;  /* 0x0000001bff1b723e */ /* 0x000fe200000000ff */
[-C--:B------:R-:W-:Y:S01]  /*5020*/  FMUL R33, R33, R88.reuse ;  /* 0x0000005821217220 */ /* 0x080fe20000400000 */
[----:B------:R-:W-:Y:S01]  /*5030*/  ISETP.GT.AND P0, PT, R4, 0x8, PT ;  /* 0x000000080400780c */ /* 0x000fe20003f04270 */
[----:B------:R-:W-:Y:S01]  /*5040*/  FMUL R34, R34, R88 ;  /* 0x0000005822227220 */ /* 0x000fe20000400000 */
[----:B------:R-:W-:Y:S01]  /*5050*/  F2FP.F16.F32.PACK_AB R28, RZ, R28 ;  /* 0x0000001cff1c723e */ /* 0x000fe200000000ff */
[-C--:B------:R-:W-:Y:S01]  /*5060*/  FMUL R35, R35, R88.reuse ;  /* 0x0000005823237220 */ /* 0x080fe20000400000 */
[C---:B------:R-:W-:Y:S01]  /*5070*/  ISETP.GT.AND P4, PT, R3.reuse, RZ, P0 ;  /* 0x000000ff0300720c */ /* 0x040fe20000784270 */
[-C--:B------:R-:W-:Y:S01]  /*5080*/  FMUL R36, R36, R88.reuse ;  /* 0x0000005824247220 */ /* 0x080fe20000400000 */
[----:B------:R-:W-:Y:S01]  /*5090*/  F2FP.F16.F32.PACK_AB R29, RZ, R29 ;  /* 0x0000001dff1d723e */ /* 0x000fe200000000ff */
[----:B------:R-:W-:Y:S01]  /*50a0*/  @P1 STG.E.U16 desc[UR38][R8.64], R26 ;  /* 0x0000001a08001986 */ /* 0x000fe2000c101526 */
[----:B------:R-:W-:Y:S01]  /*50b0*/  ISETP.GT.AND P1, PT, R3, 0x8, P0 ;  /* 0x000000080300780c */ /* 0x000fe20000724270 */
[----:B------:R-:W-:Y:S01]  /*50c0*/  FMUL R37, R37, R88 ;  /* 0x0000005825257220 */ /* 0x000fe20000400000 */
[----:B------:R-:W-:Y:S01]  /*50d0*/  F2FP.F16.F32.PACK_AB R30, RZ, R30 ;  /* 0x0000001eff1e723e */ /* 0x000fe200000000ff */
[----:B------:R-:W-:Y:S01]  /*50e0*/  @P2 STG.E.U16 desc[UR38][R8.64+0x2], R27 ;  /* 0x0000021b08002986 */ /* 0x000fe2000c101526 */
[----:B------:R-:W-:Y:S01]  /*50f0*/  ISETP.GT.AND P2, PT, R4, 0x9, PT ;  /* 0x000000090400780c */ /* 0x000fe20003f44270 */
[-C--:B------:R-:W-:Y:S01]  /*5100*/  FMUL R38, R38, R88.reuse ;  /* 0x0000005826267220 */ /* 0x080fe20000400000 */
[----:B------:R-:W-:Y:S01]  /*5110*/  F2FP.F16.F32.PACK_AB R31, RZ, R31 ;  /* 0x0000001fff1f723e */ /* 0x000fe200000000ff */
[-C--:B------:R-:W-:Y:S01]  /*5120*/  FMUL R39, R39, R88.reuse ;  /* 0x0000005827277220 */ /* 0x080fe20000400000 */
[C---:B------:R-:W-:Y:S01]  /*5130*/  ISETP.GT.AND P3, PT, R3.reuse, RZ, P2 ;  /* 0x000000ff0300720c */ /* 0x040fe20001764270 */
[----:B------:R-:W-:Y:S01]  /*5140*/  @P4 STG.E.U16 desc[UR38][R6.64+0x10], R28 ;  /* 0x0000101c06004986 */ /* 0x000fe2000c101526 */
[----:B------:R-:W-:Y:S01]  /*5150*/  ISETP.GT.AND P2, PT, R3, 0x8, P2 ;  /* 0x000000080300780c */ /* 0x000fe20001744270 */
[-C--:B------:R-:W-:Y:S01]  /*5160*/  FMUL R40, R40, R88.reuse ;  /* 0x0000005828287220 */ /* 0x080fe20000400000 */
[----:B------:R-:W-:Y:S01]  /*5170*/  ISETP.GT.AND P0, PT, R4, 0x10, PT ;  /* 0x000000100400780c */ /* 0x000fe20003f04270 */
[----:B------:R-:W-:Y:S01]  /*5180*/  FMUL R41, R41, R88 ;  /* 0x0000005829297220 */ /* 0x000fe20000400000 */
[----:B------:R-:W-:Y:S01]  /*5190*/  F2FP.F16.F32.PACK_AB R32, RZ, R32 ;  /* 0x00000020ff20723e */ /* 0x000fe200000000ff */
[-C--:B------:R-:W-:Y:S01]  /*51a0*/  FMUL R42, R42, R88.reuse ;  /* 0x000000582a2a7220 */ /* 0x080fe20000400000 */
[----:B------:R-:W-:Y:S01]  /*51b0*/  ISETP.GT.AND P4, PT, R3, RZ, P0 ;  /* 0x000000ff0300720c */ /* 0x000fe20000784270 */
[-C--:B------:R-:W-:Y:S01]  /*51c0*/  FMUL R43, R43, R88.reuse ;  /* 0x000000582b2b7220 */ /* 0x080fe20000400000 */
[----:B------:R-:W-:Y:S01]  /*51d0*/  F2FP.F16.F32.PACK_AB R33, RZ, R33 ;  /* 0x00000021ff21723e */ /* 0x000fe200000000ff */
[----:B------:R-:W-:Y:S01]  /*51e0*/  FMUL R44, R44, R88 ;  /* 0x000000582c2c7220 */ /* 0x000fe20000400000 */
[----:B------:R-:W-:Y:S01]  /*51f0*/  F2FP.F16.F32.PACK_AB R34, RZ, R34 ;  /* 0x00000022ff22723e */ /* 0x000fe200000000ff */
[----:B------:R-:W-:Y:S01]  /*5200*/  @P3 STG.E.U16 desc[UR38][R6.64+0x12], R29 ;  /* 0x0000121d06003986 */ /* 0x000fe2000c101526 */
[----:B------:R-:W-:Y:S01]  /*5210*/  ISETP.GT.AND P3, PT, R4, 0x11, PT ;  /* 0x000000110400780c */ /* 0x000fe20003f64270 */
[-C--:B------:R-:W-:Y:S01]  /*5220*/  FMUL R45, R45, R88.reuse ;  /* 0x000000582d2d7220 */ /* 0x080fe20000400000 */
[----:B------:R-:W-:Y:S01]  /*5230*/  F2FP.F16.F32.PACK_AB R35, RZ, R35 ;  /* 0x00000023ff23723e */ /* 0x000fe200000000ff */
[----:B------:R-:W-:Y:S01]  /*5240*/  @P1 STG.E.U16 desc[UR38][R8.64+0x10], R30 ;  /* 0x0000101e08001986 */ /* 0x000fe2000c101526 */
[C---:B------:R-:W-:Y:S01]  /*5250*/  ISETP.GT.AND P1, PT, R3.reuse, 0x8, P0 ;  /* 0x000000080300780c */ /* 0x040fe20000724270 */
[-C--:B------:R-:W-:Y:S01]  /*5260*/  FMUL R46, R46, R88.reuse ;  /* 0x000000582e2e7220 */ /* 0x080fe20000400000 */
[----:B------:R-:W-:Y:S01]  /*5270*/  ISETP.GT.AND P0, PT, R4, 0x18, PT ;  /* 0x000000180400780c */ /* 0x000fe20003f04270 */
[----:B------:R-:W-:Y:S01]  /*5280*/  @P2 STG.E.U16 desc[UR38][R8.64+0x12], R31 ;  /* 0x0000121f08002986 */ /* 0x000fe2000c101526 */
[----:B------:R-:W-:Y:S01]  /*5290*/  ISETP.GT.AND P2, PT, R3, RZ, P3 ;  /* 0x000000ff0300720c */ /* 0x000fe20001f44270 */
[-C--:B------:R-:W-:Y:S01]  /*52a0*/  FMUL R47, R47, R88.reuse ;  /* 0x000000582f2f7220 */ /* 0x080fe20000400000 */
[C---:B------:R-:W-:Y:S01]  /*52b0*/  ISETP.GT.AND P3, PT, R3.reuse, 0x8, P3 ;  /* 0x000000080300780c */ /* 0x040fe20001f64270 */
[----:B------:R-:W-:Y:S01]  /*52c0*/  @P4 STG.E.U16 desc[UR38][R6.64+0x20], R32 ;  /* 0x0000202006004986 */ /* 0x000fe2000c101526 */
[----:B------:R-:W-:Y:S01]  /*52d0*/  ISETP.GT.AND P4, PT, R3, RZ, P0 ;  /* 0x000000ff0300720c */ /* 0x000fe20000784270 */
[----:B------:R-:W-:Y:S01]  /*52e0*/  FMUL R48, R48, R88 ;  /* 0x0000005830307220 */ /* 0x000fe20000400000 */
[----:B------:R-:W-:Y:S01]  /*52f0*/  F2FP.F16.F32.PACK_AB R36, RZ, R36 ;  /* 0x00000024ff24723e */ /* 0x000fe200000000ff */
[-C--:B------:R-:W-:Y:S01]  /*5300*/  FMUL R49, R49, R88.reuse ;  /* 0x0000005831317220 */ /* 0x080fe20000400000 */
[----:B------:R-:W-:Y:S01]  /*5310*/  F2FP.F16.F32.PACK_AB R37, RZ, R37 ;  /* 0x00000025ff25723e */ /* 0x000fe200000000ff */
[----:B------:R-:W-:Y:S01]  /*5320*/  FMUL R50, R50, R88 ;  /* 0x0000005832327220 */ /* 0x000fe20000400000 */
[----:B------:R-:W-:Y:S01]  /*5330*/  F2FP.F16.F32.PACK_AB R38, RZ, R38 ;  /* 0x00000026ff26723e */ /* 0x000fe200000000ff */
[----:B------:R-:W-:Y:S01]  /*5340*/  FMUL R51, R51, R88 ;  /* 0x0000005833337220 */ /* 0x000fe20000400000 */
[----:B------:R-:W-:Y:S01]  /*5350*/  F2FP.F16.F32.PACK_AB R39, RZ, R39 ;  /* 0x00000027ff27723e */ /* 0x000fe200000000ff */
[----:B------:R-:W-:Y:S01]  /*5360*/  @P2 STG.E.U16 desc[UR38][R6.64+0x22], R33 ;  /* 0x0000222106002986 */ /* 0x000fe2000c101526 */
[----:B------:R-:W-:Y:S01]  /*5370*/  F2FP.F16.F32.PACK_AB R40, RZ, R40 ;  /* 0x00000028ff28723e */ /* 0x000fe200000000ff */
[-C--:B------:R-:W-:Y:S01]  /*5380*/  FMUL R52, R52, R88.reuse ;  /* 0x0000005834347220 */ /* 0x080fe20000400000 */
[----:B------:R-:W-:Y:S01]  /*5390*/  F2FP.F16.F32.PACK_AB R41, RZ, R41 ;  /* 0x00000029ff29723e */ /* 0x000fe200000000ff */
[----:B------:R-:W-:Y:S01]  /*53a0*/  @P1 STG.E.U16 desc[UR38][R8.64+0x20], R34 ;  /* 0x0000202208001986 */ /* 0x000fe2000c101526 */
[----:B------:R-:W-:Y:S01]  /*53b0*/  ISETP.GT.AND P1, PT, R3, 0x8, P0 ;  /* 0x000000080300780c */ /* 0x000fe20000724270 */
[-C--:B------:R-:W-:Y:S01]  /*53c0*/  FMUL R53, R53, R88.reuse ;  /* 0x0000005835357220 */ /* 0x080fe20000400000 */
[C---:B------:R-:W-:Y:S01]  /*53d0*/  ISETP.GT.AND P0, PT, R4.reuse, 0x20, PT ;  /* 0x000000200400780c */ /* 0x040fe20003f04270 */
[----:B------:R-:W-:Y:S01]  /*53e0*/  @P3 STG.E.U16 desc[UR38][R8.64+0x22], R35 ;  /* 0x0000222308003986 */ /* 0x000fe2000c101526 */
[----:B------:R-:W-:Y:S01]  /*53f0*/  ISETP.GT.AND P3, PT, R4, 0x19, PT ;  /* 0x000000190400780c */ /* 0x000fe20003f64270 */
[----:B------:R-:W-:Y:S01]  /*5400*/  FMUL R54, R54, R88 ;  /* 0x0000005836367220 */ /* 0x000fe20000400000 */
[----:B------:R-:W-:Y:S01]  /*5410*/  F2FP.F16.F32.PACK_AB R42, RZ, R42 ;  /* 0x0000002aff2a723e */ /* 0x000fe200000000ff */
[----:B------:R-:W-:Y:S01]  /*5420*/  @P4 STG.E.U16 desc[UR38][R6.64+0x30], R36 ;  /* 0x0000302406004986 */ /* 0x000fe2000c101526 */
[----:B------:R-:W-:Y:S01]  /*5430*/  ISETP.GT.AND P2, PT, R3, RZ, P3 ;  /* 0x000000ff0300720c */ /* 0x000fe20001f44270 */
[-C--:B------:R-:W-:Y:S01]  /*5440*/  FMUL R55, R55, R88.reuse ;  /* 0x0000005837377220 */ /* 0x080fe20000400000 */
[C---:B------:R-:W-:Y:S01]  /*5450*/  ISETP.GT.AND P3, PT, R3.reuse, 0x8, P3 ;  /* 0x000000080300780c */ /* 0x040fe20001f64270 */
[-C--:B------:R-:W-:Y:S01]  /*5460*/  FMUL R56, R56, R88.reuse ;  /* 0x0000005838387220 */ /* 0x080fe20000400000 */
[----:B------:R-:W-:Y:S01]  /*5470*/  ISETP.GT.AND P4, PT, R3, RZ, P0 ;  /* 0x000000ff0300720c */ /* 0x000fe20000784270 */
[-C--:B------:R-:W-:Y:S01]  /*5480*/  FMUL R57, R57, R88.reuse ;  /* 0x0000005839397220 */ /* 0x080fe20000400000 */
[----:B------:R-:W-:Y:S01]  /*5490*/  F2FP.F16.F32.PACK_AB R43, RZ, R43 ;  /* 0x0000002bff2b723e */ /* 0x000fe200000000ff */
[----:B------:R-:W-:Y:S01]  /*54a0*/  FMUL R58, R58, R88 ;  /* 0x000000583a3a7220 */ /* 0x000fe20000400000 */
[----:B------:R-:W-:Y:S01]  /*54b0*/  F2FP.F16.F32.PACK_AB R44, RZ, R44 ;  /* 0x0000002cff2c723e */ /* 0x000fe200000000ff */
[-C--:B------:R-:W-:Y:S01]  /*54c0*/  FMUL R59, R59, R88.reuse ;  /* 0x000000583b3b7220 */ /* 0x080fe20000400000 */
[----:B------:R-:W-:Y:S01]  /*54d0*/  F2FP.F16.F32.PACK_AB R45, RZ, R45 ;  /* 0x0000002dff2d723e */ /* 0x000fe200000000ff */
[----:B------:R-:W-:Y:S01]  /*54e0*/  FMUL R60, R60, R88 ;  /* 0x000000583c3c7220 */ /* 0x000fe20000400000 */
[----:B------:R-:W-:Y:S01]  /*54f0*/  F2FP.F16.F32.PACK_AB R46, RZ, R46 ;  /* 0x0000002eff2e723e */ /* 0x000fe200000000ff */
[----:B------:R-:W-:Y:S01]  /*5500*/  @P2 STG.E.U16 desc[UR38][R6.64+0x32], R37 ;  /* 0x0000322506002986 */ /* 0x000fe2000c101526 */
[----:B------:R-:W-:Y:S01]  /*5510*/  F2FP.F16.F32.PACK_AB R47, RZ, R47 ;  /* 0x0000002fff2f723e */ /* 0x000fe200000000ff */
[----:B------:R-:W-:Y:S01]  /*5520*/  FMUL R61, R61, R88 ;  /* 0x000000583d3d7220 */ /* 0x000fe20000400000 */
[----:B------:R-:W-:Y:S01]  /*5530*/  F2FP.F16.F32.PACK_AB R48, RZ, R48 ;  /* 0x00000030ff30723e */ /* 0x000fe200000000ff */
[----:B------:R-:W-:Y:S01]  /*5540*/  @P1 STG.E.U16 desc[UR38][R8.64+0x30], R38 ;  /* 0x0000302608001986 */ /* 0x000fe2000c101526 */
[----:B------:R-:W-:Y:S01]  /*5550*/  ISETP.GT.AND P1, PT, R3, 0x8, P0 ;  /* 0x000000080300780c */ /* 0x000fe20000724270 */
[-C--:B------:R-:W-:Y:S01]  /*5560*/  FMUL R62, R62, R88.reuse ;  /* 0x000000583e3e7220 */ /* 0x080fe20000400000 */
[C---:B------:R-:W-:Y:S01]  /*5570*/  ISETP.GT.AND P0, PT, R4.reuse, 0x28, PT ;  /* 0x000000280400780c */ /* 0x040fe20003f04270 */
[----:B------:R-:W-:Y:S01]  /*5580*/  @P3 STG.E.U16 desc[UR38][R8.64+0x32], R39 ;  /* 0x0000322708003986 */ /* 0x000fe2000c101526 */
[----:B------:R-:W-:Y:S01]  /*5590*/  ISETP.GT.AND P3, PT, R4, 0x21, PT ;  /* 0x000000210400780c */ /* 0x000fe20003f64270 */
[-C--:B------:R-:W-:Y:S01]  /*55a0*/  FMUL R63, R63, R88.reuse ;  /* 0x000000583f3f7220 */ /* 0x080fe20000400000 */
[----:B------:R-:W-:Y:S01]  /*55b0*/  F2FP.F16.F32.PACK_AB R49, RZ, R49 ;  /* 0x00000031ff31723e */ /* 0x000fe200000000ff */
[----:B------:R-:W-:Y:S01]  /*55c0*/  @P4 STG.E.U16 desc[UR38][R6.64+0x40], R40 ;  /* 0x0000402806004986 */ /* 0x000fe2000c101526 */
[C---:B------:R-:W-:Y:S01]  /*55d0*/  ISETP.GT.AND P2, PT, R3.reuse, RZ, P3 ;  /* 0x000000ff0300720c */ /* 0x040fe20001f44270 */
[-C--:B------:R-:W-:Y:S01]  /*55e0*/  FMUL R64, R64, R88.reuse ;  /* 0x0000005840407220 */ /* 0x080fe20000400000 */
[----:B------:R-:W-:Y:S01]  /*55f0*/  ISETP.GT.AND P3, PT, R3, 0x8, P3 ;  /* 0x000000080300780c */ /* 0x000fe20001f64270 */
[-C--:B------:R-:W-:Y:S01]  /*5600*/  FMUL R65, R65, R88.reuse ;  /* 0x0000005841417220 */ /* 0x080fe20000400000 */
        /* <DEDUP_REMOVED lines=62> */
[----:B------:R-:W-:-:S02]  /*59f0*/  F2FP.F16.F32.PACK_AB R68, RZ, R68 ;  /* 0x00000044ff44723e */ /* 0x000fc400000000ff */
[----:B------:R-:W-:Y:S01]  /*5a00*/  F2FP.F16.F32.PACK_AB R69, RZ, R69 ;  /* 0x00000045ff45723e */ /* 0x000fe200000000ff */
[----:B------:R-:W-:Y:S01]  /*5a10*/  @P1 STG.E.U16 desc[UR38][R8.64+0x60], R50 ;  /* 0x0000603208001986 */ /* 0x000fe2000c101526 */
[C---:B------:R-:W-:Y:S02]  /*5a20*/  ISETP.GT.AND P1, PT, R3.reuse, 0x8, P0 ;  /* 0x000000080300780c */ /* 0x040fe40000724270 */
[C---:B------:R-:W-:Y:S01]  /*5a30*/  ISETP.GT.AND P0, PT, R4.reuse, 0x40, PT ;  /* 0x000000400400780c */ /* 0x040fe20003f04270 */
[----:B------:R-:W-:Y:S01]  /*5a40*/  @P3 STG.E.U16 desc[UR38][R8.64+0x62], R51 ;  /* 0x0000623308003986 */ /* 0x000fe2000c101526 */
[----:B------:R-:W-:Y:S02]  /*5a50*/  ISETP.GT.AND P3, PT, R4, 0x39, PT ;  /* 0x000000390400780c */ /* 0x000fe40003f64270 */
[----:B------:R-:W-:Y:S01]  /*5a60*/  F2FP.F16.F32.PACK_AB R70, RZ, R70 ;  /* 0x00000046ff46723e */ /* 0x000fe200000000ff */
[----:B------:R-:W-:Y:S01]  /*5a70*/  @P4 STG.E.U16 desc[UR38][R6.64+0x70], R52 ;  /* 0x0000703406004986 */ /* 0x000fe2000c101526 */
[----:B------:R-:W-:-:S02]  /*5a80*/  ISETP.GT.AND P2, PT, R3, RZ, P3 ;  /* 0x000000ff0300720c */ /* 0x000fc40001f44270 */
[C---:B------:R-:W-:Y:S02]  /*5a90*/  ISETP.GT.AND P3, PT, R3.reuse, 0x8, P3 ;  /* 0x000000080300780c */ /* 0x040fe40001f64270 */
[----:B------:R-:W-:Y:S02]  /*5aa0*/  ISETP.GT.AND P4, PT, R3, RZ, P0 ;  /* 0x000000ff0300720c */ /* 0x000fe40000784270 */
[----:B------:R-:W-:Y:S02]  /*5ab0*/  F2FP.F16.F32.PACK_AB R71, RZ, R71 ;  /* 0x00000047ff47723e */ /* 0x000fe400000000ff */
[----:B------:R-:W-:Y:S02]  /*5ac0*/  F2FP.F16.F32.PACK_AB R72, RZ, R72 ;  /* 0x00000048ff48723e */ /* 0x000fe400000000ff */
[----:B------:R-:W-:Y:S02]  /*5ad0*/  F2FP.F16.F32.PACK_AB R73, RZ, R73 ;  /* 0x00000049ff49723e */ /* 0x000fe400000000ff */
        /* <DEDUP_REMOVED lines=33> */
[----:B------:R-:W-:-:S03]  /*5cf0*/  F2FP.F16.F32.PACK_AB R87, RZ, R87 ;  /* 0x00000057ff57723e */ /* 0x000fc600000000ff */
[----:B------:R-:W-:Y:S04]  /*5d00*/  @P2 STG.E.U16 desc[UR38][R6.64+0x92], R61 ;  /* 0x0000923d06002986 */ /* 0x000fe8000c101526 */
[----:B------:R-:W-:Y:S01]  /*5d10*/  @P1 STG.E.U16 desc[UR38][R8.64+0x90], R62 ;  /* 0x0000903e08001986 */ /* 0x000fe2000c101526 */
[----:B------:R-:W-:Y:S02]  /*5d20*/  ISETP.GT.AND P1, PT, R3, 0x8, P0 ;  /* 0x000000080300780c */ /* 0x000fe40000724270 */
[C---:B------:R-:W-:Y:S01]  /*5d30*/  ISETP.GT.AND P0, PT, R4.reuse, 0x58, PT ;  /* 0x000000580400780c */ /* 0x040fe20003f04270 */
[----:B------:R-:W-:Y:S01]  /*5d40*/  @P3 STG.E.U16 desc[UR38][R8.64+0x92], R63 ;  /* 0x0000923f08003986 */ /* 0x000fe2000c101526 */
[----:B------:R-:W-:-:S03]  /*5d50*/  ISETP.GT.AND P3, PT, R4, 0x51, PT ;  /* 0x000000510400780c */ /* 0x000fc60003f64270 */
[----:B------:R-:W-:Y:S01]  /*5d60*/  @P4 STG.E.U16 desc[UR38][R6.64+0xa0], R64 ;  /* 0x0000a04006004986 */ /* 0x000fe2000c101526 */
[C---:B------:R-:W-:Y:S02]  /*5d70*/  ISETP.GT.AND P2, PT, R3.reuse, RZ, P3 ;  /* 0x000000ff0300720c */ /* 0x040fe40001f44270 */
[C---:B------:R-:W-:Y:S02]  /*5d80*/  ISETP.GT.AND P3, PT, R3.reuse, 0x8, P3 ;  /* 0x000000080300780c */ /* 0x040fe40001f64270 */
[----:B------:R-:W-:-:S09]  /*5d90*/  ISETP.GT.AND P4, PT, R3, RZ, P0 ;  /* 0x000000ff0300720c */ /* 0x000fd20000784270 */
        /* <DEDUP_REMOVED lines=9> */
[C---:B------:R-:W-:Y:S02]  /*5e30*/  ISETP.GT.AND P3, PT, R3.reuse, RZ, P0 ;  /* 0x000000ff0300720c */ /* 0x040fe40000764270 */
[----:B------:R-:W-:-:S07]  /*5e40*/  ISETP.GT.AND P0, PT, R3, 0x8, P0 ;  /* 0x000000080300780c */ /* 0x000fce0000704270 */
[----:B------:R-:W-:Y:S04]  /*5e50*/  @P2 STG.E.U16 desc[UR38][R6.64+0xb2], R69 ;  /* 0x0000b24506002986 */ /* 0x000fe8000c101526 */
[----:B------:R-:W-:Y:S01]  /*5e60*/  @P1 STG.E.U16 desc[UR38][R8.64+0xb0], R70 ;  /* 0x0000b04608001986 */ /* 0x000fe2000c101526 */
[----:B------:R-:W-:-:S03]  /*5e70*/  ISETP.GT.AND P1, PT, R4, 0x68, PT ;  /* 0x000000680400780c */ /* 0x000fc60003f24270 */
        /* <DEDUP_REMOVED lines=11> */
[C---:B------:R-:W-:Y:S02]  /*5f30*/  ISETP.GT.AND P2, PT, R3.reuse, RZ, P0 ;  /* 0x000000ff0300720c */ /* 0x040fe40000744270 */
[----:B------:R-:W-:Y:S01]  /*5f40*/  ISETP.GT.AND P0, PT, R3, 0x8, P0 ;  /* 0x000000080300780c */ /* 0x000fe20000704270 */
[----:B------:R-:W-:Y:S01]  /*5f50*/  @P3 STG.E.U16 desc[UR38][R6.64+0xd0], R76 ;  /* 0x0000d04c06003986 */ /* 0x000fe2000c101526 */
[----:B------:R-:W-:-:S04]  /*5f60*/  ISETP.GT.AND P3, PT, R4, 0x70, PT ;  /* 0x000000700400780c */ /* 0x000fc80003f64270 */
[C---:B------:R-:W-:Y:S02]  /*5f70*/  ISETP.GT.AND P4, PT, R3.reuse, RZ, P3 ;  /* 0x000000ff0300720c */ /* 0x040fe40001f84270 */
[----:B------:R-:W-:-:S03]  /*5f80*/  ISETP.GT.AND P3, PT, R3, 0x8, P3 ;  /* 0x000000080300780c */ /* 0x000fc60001f64270 */
[----:B------:R-:W-:Y:S01]  /*5f90*/  @P2 STG.E.U16 desc[UR38][R6.64+0xd2], R77 ;  /* 0x0000d24d06002986 */ /* 0x000fe2000c101526 */
[----:B------:R-:W-:-:S03]  /*5fa0*/  ISETP.GT.AND P2, PT, R4, 0x79, PT ;  /* 0x000000790400780c */ /* 0x000fc60003f44270 */
[----:B------:R-:W-:Y:S01]  /*5fb0*/  @P1 STG.E.U16 desc[UR38][R8.64+0xd0], R78 ;  /* 0x0000d04e08001986 */ /* 0x000fe2000c101526 */
[----:B------:R-:W-:-:S03]  /*5fc0*/  ISETP.GT.AND P1, PT, R4, 0x78, PT ;  /* 0x000000780400780c */ /* 0x000fc60003f24270 */
[----:B------:R-:W-:Y:S01]  /*5fd0*/  @P0 STG.E.U16 desc[UR38][R8.64+0xd2], R79 ;  /* 0x0000d24f08000986 */ /* 0x000fe2000c101526 */
[----:B------:R-:W-:-:S03]  /*5fe0*/  ISETP.GT.AND P0, PT, R4, 0x71, PT ;  /* 0x000000710400780c */ /* 0x000fc60003f04270 */
[----:B------:R-:W-:Y:S01]  /*5ff0*/  @P4 STG.E.U16 desc[UR38][R6.64+0xe0], R80 ;  /* 0x0000e05006004986 */ /* 0x000fe2000c101526 */
[C---:B------:R-:W-:Y:S02]  /*6000*/  ISETP.GT.AND P4, PT, R3.reuse, RZ, P0 ;  /* 0x000000ff0300720c */ /* 0x040fe40000784270 */
[----:B------:R-:W-:-:S11]  /*6010*/  ISETP.GT.AND P0, PT, R3, 0x8, P0 ;  /* 0x000000080300780c */ /* 0x000fd60000704270 */
[----:B------:R-:W-:Y:S02]  /*6020*/  @P4 IMAD.MOV.U32 R4, RZ, RZ, R6 ;  /* 0x000000ffff044224 */ /* 0x000fe400078e0006 */
[----:B------:R-:W-:-:S05]  /*6030*/  @P4 IMAD.MOV.U32 R5, RZ, RZ, R7 ;  /* 0x000000ffff054224 */ /* 0x000fca00078e0007 */
[----:B------:R0:W-:Y:S01]  /*6040*/  @P4 STG.E.U16 desc[UR38][R4.64+0xe2], R81 ;  /* 0x0000e25104004986 */ /* 0x0001e2000c101526 */
[C---:B------:R-:W-:Y:S02]  /*6050*/  ISETP.GT.AND P4, PT, R3.reuse, RZ, P2 ;  /* 0x000000ff0300720c */ /* 0x040fe40001784270 */
[----:B------:R-:W-:Y:S01]  /*6060*/  ISETP.GT.AND P2, PT, R3, 0x8, P2 ;  /* 0x000000080300780c */ /* 0x000fe20001744270 */
[----:B0-----:R-:W-:Y:S02]  /*6070*/  @P3 IMAD.MOV.U32 R4, RZ, RZ, R8 ;  /* 0x000000ffff043224 */ /* 0x001fe400078e0008 */
[----:B------:R-:W-:-:S05]  /*6080*/  @P3 IMAD.MOV.U32 R5, RZ, RZ, R9 ;  /* 0x000000ffff053224 */ /* 0x000fca00078e0009 */
[----:B------:R0:W-:Y:S01]  /*6090*/  @P3 STG.E.U16 desc[UR38][R4.64+0xe0], R82 ;  /* 0x0000e05204003986 */ /* 0x0001e2000c101526 */
[C---:B------:R-:W-:Y:S02]  /*60a0*/  ISETP.GT.AND P3, PT, R3.reuse, RZ, P1 ;  /* 0x000000ff0300720c */ /* 0x040fe40000f64270 */
[----:B------:R-:W-:Y:S01]  /*60b0*/  ISETP.GT.AND P1, PT, R3, 0x8, P1 ;  /* 0x000000080300780c */ /* 0x000fe20000f24270 */
[----:B0-----:R-:W-:Y:S02]  /*60c0*/  @P0 IMAD.MOV.U32 R4, RZ, RZ, R8 ;  /* 0x000000ffff040224 */ /* 0x001fe400078e0008 */
[----:B------:R-:W-:-:S05]  /*60d0*/  @P0 IMAD.MOV.U32 R5, RZ, RZ, R9 ;  /* 0x000000ffff050224 */ /* 0x000fca00078e0009 */
[----:B------:R0:W-:Y:S03]  /*60e0*/  @P0 STG.E.U16 desc[UR38][R4.64+0xe2], R83 ;  /* 0x0000e25304000986 */ /* 0x0001e6000c101526 */
[----:B0-----:R-:W-:Y:S02]  /*60f0*/  @P3 IMAD.MOV.U32 R4, RZ, RZ, R6 ;  /* 0x000000ffff043224 */ /* 0x001fe400078e0006 */
[----:B------:R-:W-:-:S05]  /*6100*/  @P3 IMAD.MOV.U32 R5, RZ, RZ, R7 ;  /* 0x000000ffff053224 */ /* 0x000fca00078e0007 */
[----:B------:R0:W-:Y:S04]  /*6110*/  @P3 STG.E.U16 desc[UR38][R4.64+0xf0], R84 ;  /* 0x0000f05404003986 */ /* 0x0001e8000c101526 */
[----:B------:R4:W-:Y:S01]  /*6120*/  @P4 STG.E.U16 desc[UR38][R6.64+0xf2], R85 ;  /* 0x0000f25506004986 */ /* 0x0009e2000c101526 */
[----:B0-----:R-:W-:Y:S02]  /*6130*/  @P1 IMAD.MOV.U32 R4, RZ, RZ, R8 ;  /* 0x000000ffff041224 */ /* 0x001fe400078e0008 */
[----:B------:R-:W-:-:S05]  /*6140*/  @P1 IMAD.MOV.U32 R5, RZ, RZ, R9 ;  /* 0x000000ffff051224 */ /* 0x000fca00078e0009 */
[----:B------:R4:W-:Y:S04]  /*6150*/  @P1 STG.E.U16 desc[UR38][R4.64+0xf0], R86 ;  /* 0x0000f05604001986 */ /* 0x0009e8000c101526 */
[----:B------:R4:W-:Y:S02]  /*6160*/  @P2 STG.E.U16 desc[UR38][R8.64+0xf2], R87 ;  /* 0x0000f25708002986 */ /* 0x0009e4000c101526 */
.L_x_158:
[----:B------:R-:W-:Y:S05]  /*6170*/  BSYNC B0 ;  /* 0x0000000000007941 */ /* 0x000fea0003800000 */
.L_x_32:
[----:B------:R-:W-:Y:S01]  /*6180*/  IADD3 R16, P0, R16, UR36, RZ ;  /* 0x0000002410107c10 */ /* 0x000fe2000ff1e0ff */
[----:B------:R-:W-:Y:S01]  /*6190*/  ULDC.64 UR4, c[0x0][0x650] ;  /* 0x0001940000047ab9 */ /* 0x000fe20000000a00 */
[----:B------:R-:W-:Y:S01]  /*61a0*/  PRMT R3, RZ, 0x7610, R3 ;  /* 0x00007610ff037816 */ /* 0x000fe20000000003 */
[----:B------:R-:W-:Y:S01]  /*61b0*/  IMAD.MOV.U32 R100, RZ, RZ, -0x1 ;  /* 0xffffffffff647424 */ /* 0x000fe200078e00ff */
[----:B------:R-:W-:Y:S01]  /*61c0*/  IADD3.X R17, R17, UR42, RZ, P0, !PT ;  /* 0x0000002a11117c10 */ /* 0x000fe200087fe4ff */
[----:B------:R-:W-:Y:S01]  /*61d0*/  IMAD.MOV.U32 R99, RZ, RZ, -0x1 ;  /* 0xffffffffff637424 */ /* 0x000fe200078e00ff */
[----:B------:R-:W-:-:S04]  /*61e0*/  ISETP.GE.U32.AND P0, PT, R16, UR4, PT ;  /* 0x0000000410007c0c */ /* 0x000fc8000bf06070 */
[----:B------:R-:W-:-:S13]  /*61f0*/  ISETP.GE.U32.AND.EX P0, PT, R17, UR5, PT, P0 ;  /* 0x0000000511007c0c */ /* 0x000fda000bf06100 */
[----:B------:R-:W-:Y:S05]  /*6200*/  @P0 BRA `(.L_x_159) ;  /* 0x00000004004c0947 */ /* 0x000fea0003800000 */
[----:B------:R-:W0:Y:S01]  /*6210*/  LDC.64 R10, c[0x0][0x628] ;  /* 0x00018a00ff0a7b82 */ /* 0x000e220000000a00 */
[----:B---3--:R-:W3:Y:S01]  /*6220*/  S2R R12, SR_CTAID.X ;  /* 0x00000000000c7919 */ /* 0x008ee20000002500 */
[----:B-12-4-:R-:W-:Y:S02]  /*6230*/  IMAD.MOV.U32 R8, RZ, RZ, R16 ;  /* 0x000000ffff087224 */ /* 0x016fe400078e0010 */
[----:B------:R-:W-:Y:S01]  /*6240*/  IMAD.MOV.U32 R9, RZ, RZ, R17 ;  /* 0x000000ffff097224 */ /* 0x000fe200078e0011 */
[----:B------:R-:W1:Y:S03]  /*6250*/  S2R R20, SR_CTAID.Y ;  /* 0x0000000000147919 */ /* 0x000e660000002600 */
[----:B------:R-:W2:Y:S08]  /*6260*/  LDC R0, c[0x0][0x630] ;  /* 0x00018c00ff007b82 */ /* 0x000eb00000000800 */
[----:B------:R-:W4:Y:S01]  /*6270*/  LDC.64 R14, c[0x0][0x620] ;  /* 0x00018800ff0e7b82 */ /* 0x000f220000000a00 */
[----:B0-----:R-:W-:-:S04]  /*6280*/  ISETP.NE.U32.AND P0, PT, R10, RZ, PT ;  /* 0x000000ff0a00720c */ /* 0x001fc80003f05070 */
[----:B------:R-:W-:-:S13]  /*6290*/  ISETP.NE.AND.EX P0, PT, R11, RZ, PT, P0 ;  /* 0x000000ff0b00720c */ /* 0x000fda0003f05300 */
[----:B-1234-:R-:W-:Y:S05]  /*62a0*/  @!P0 BRA `(.L_x_160) ;  /* 0x0000000000288947 */ /* 0x01efea0003800000 */
        /* <DEDUP_REMOVED lines=10> */
.L_x_160:
[-CC-:B------:R-:W-:Y:S01]  /*6350*/  SHF.R.U64 R99, R8, R0.reuse, R9.reuse ;  /* 0x0000000008637219 */ /* 0x180fe20000001209 */
[----:B------:R-:W0:Y:S01]  /*6360*/  LDC.64 R26, c[0x0][0x640] ;  /* 0x00019000ff1a7b82 */ /* 0x000e220000000a00 */
[----:B------:R-:W-:Y:S01]  /*6370*/  SHF.R.U32.HI R0, RZ, R0, R9 ;  /* 0x00000000ff007219 */ /* 0x000fe20000011609 */
[----:B------:R-:W-:Y:S01]  /*6380*/  ULDC UR4, c[0x0][0x150] ;  /* 0x0000540000047ab9 */ /* 0x000fe20000000800 */
[----:B------:R-:W-:Y:S02]  /*6390*/  IADD3 R3, P0, RZ, -R99, RZ ;  /* 0x80000063ff037210 */ /* 0x000fe40007f1e0ff */
[----:B------:R-:W-:-:S03]  /*63a0*/  I2FP.F32.U32 R7, R12 ;  /* 0x0000000c00077245 */ /* 0x000fc60000201000 */
[----:B------:R-:W1:Y:S01]  /*63b0*/  LDC R6, c[0x0][0x618] ;  /* 0x00018600ff067b82 */ /* 0x000e620000000800 */
[----:B------:R-:W-:Y:S02]  /*63c0*/  IMAD.X R5, RZ, RZ, ~R0, P0 ;  /* 0x000000ffff057224 */ /* 0x000fe400000e0e00 */
[----:B------:R-:W-:Y:S01]  /*63d0*/  FMUL R7, R7, UR4 ;  /* 0x0000000407077c20 */ /* 0x000fe20008400000 */
[----:B------:R-:W-:Y:S01]  /*63e0*/  ULDC UR4, c[0x0][0x154] ;  /* 0x0000550000047ab9 */ /* 0x000fe20000000800 */
[-C--:B------:R-:W-:Y:S02]  /*63f0*/  IMAD R0, R5, R14.reuse, RZ ;  /* 0x0000000e05007224 */ /* 0x080fe400078e02ff */
[C---:B------:R-:W-:Y:S01]  /*6400*/  IMAD.WIDE.U32 R4, R3.reuse, R14, R16 ;  /* 0x0000000e03047225 */ /* 0x040fe200078e0010 */
[----:B------:R-:W2:Y:S01]  /*6410*/  LDC R11, c[0x0][0x608] ;  /* 0x00018200ff0b7b82 */ /* 0x000ea20000000800 */
[----:B------:R-:W3:Y:S02]  /*6420*/  F2I.U32.TRUNC.NTZ R7, R7 ;  /* 0x0000000700077305 */ /* 0x000ee4000020f000 */
[----:B------:R-:W-:-:S04]  /*6430*/  IMAD R3, R3, R15, R0 ;  /* 0x0000000f03037224 */ /* 0x000fc800078e0200 */
[----:B------:R-:W-:Y:S01]  /*6440*/  IMAD.IADD R3, R5, 0x1, R3 ;  /* 0x0000000105037824 */ /* 0x000fe200078e0203 */
[----:B------:R-:W4:Y:S01]  /*6450*/  LDC R8, c[0x0][0x658] ;  /* 0x00019600ff087b82 */ /* 0x000f220000000800 */
[----:B------:R-:W-:Y:S02]  /*6460*/  I2FP.F32.U32 R5, R20 ;  /* 0x0000001400057245 */ /* 0x000fe40000201000 */
[----:B0-----:R-:W-:-:S04]  /*6470*/  ISETP.NE.U32.AND P0, PT, R26, RZ, PT ;  /* 0x000000ff1a00720c */ /* 0x001fc80003f05070 */
[----:B------:R-:W-:Y:S01]  /*6480*/  ISETP.NE.AND.EX P0, PT, R27, RZ, PT, P0 ;  /* 0x000000ff1b00720c */ /* 0x000fe20003f05300 */
[----:B------:R-:W0:Y:S01]  /*6490*/  LDC R9, c[0x0][0x144] ;  /* 0x00005100ff097b82 */ /* 0x000e220000000800 */
[-C--:B-1----:R-:W-:Y:S01]  /*64a0*/  SHF.R.U64 R13, R4, R6.reuse, R3 ;  /* 0x00000006040d7219 */ /* 0x082fe20000001203 */
[----:B---3--:R-:W-:Y:S01]  /*64b0*/  IMAD.MOV R7, RZ, RZ, -R7 ;  /* 0x000000ffff077224 */ /* 0x008fe200078e0a07 */
[----:B------:R-:W-:Y:S01]  /*64c0*/  SHF.R.U32.HI R0, RZ, R6, R3 ;  /* 0x00000006ff007219 */ /* 0x000fe20000011603 */
[----:B------:R-:W-:-:S04]  /*64d0*/  FMUL R6, R5, UR4 ;  /* 0x0000000405067c20 */ /* 0x000fc80008400000 */
[----:B------:R-:W1:Y:S01]  /*64e0*/  LDC R21, c[0x0][0x148] ;  /* 0x00005200ff157b82 */ /* 0x000e620000000800 */
[----:B------:R3:W0:Y:S01]  /*64f0*/  F2I.U32.TRUNC.NTZ R14, R6 ;  /* 0x00000006000e7305 */ /* 0x000622000020f000 */
[-CC-:B--2---:R-:W-:Y:S02]  /*6500*/  SHF.R.U64 R10, R13, R11.reuse, R0.reuse ;  /* 0x0000000b0d0a7219 */ /* 0x184fe40000001200 */
[----:B------:R-:W-:-:S04]  /*6510*/  SHF.R.U32.HI R3, RZ, R11, R0 ;  /* 0x0000000bff037219 */ /* 0x000fc80000011600 */
[----:B-----5:R-:W2:Y:S01]  /*6520*/  LDC R24, c[0x0][0x648] ;  /* 0x00019200ff187b82 */ /* 0x020ea20000000800 */
[-CC-:B----4-:R-:W-:Y:S02]  /*6530*/  SHF.R.U64 R15, R10, R8.reuse, R3.reuse ;  /* 0x000000080a0f7219 */ /* 0x190fe40000001203 */
[----:B------:R-:W-:-:S03]  /*6540*/  SHF.R.U32.HI R5, RZ, R8, R3 ;  /* 0x00000008ff057219 */ /* 0x000fc60000011603 */
[----:B------:R-:W-:Y:S02]  /*6550*/  IMAD.MOV.U32 R4, RZ, RZ, R15 ;  /* 0x000000ffff047224 */ /* 0x000fe400078e000f */
[----:B------:R-:W4:Y:S01]  /*6560*/  LDC R28, c[0x0][0x638] ;  /* 0x00018e00ff1c7b82 */ /* 0x000f220000000800 */
[----:B0-----:R-:W-:-:S07]  /*6570*/  IMAD R25, R9, R7, R12 ;  /* 0x0000000709197224 */ /* 0x001fce00078e020c */
[----:B------:R-:W0:Y:S08]  /*6580*/  LDC R29, c[0x0][0x610] ;  /* 0x00018400ff1d7b82 */ /* 0x000e300000000800 */
[----:B------:R-:W0:Y:S01]  /*6590*/  LDC R30, c[0x0][0x600] ;  /* 0x00018000ff1e7b82 */ /* 0x000e220000000800 */
[----:B-1-3--:R-:W-:Y:S05]  /*65a0*/  @!P0 BRA `(.L_x_161) ;  /* 0x0000000000288947 */ /* 0x00afea0003800000 */
[----:B------:R-:W1:Y:S02]  /*65b0*/  LDC R0, c[0x0][0x64c] ;  /* 0x00019300ff007b82 */ /* 0x000e640000000800 */
[----:B-1----:R-:W-:-:S05]  /*65c0*/  IADD3 R3, P0, R15, R0, RZ ;  /* 0x000000000f037210 */ /* 0x002fca0007f1e0ff */
        /* <DEDUP_REMOVED lines=8> */
.L_x_161:
[----:B------:R-:W-:Y:S01]  /*6650*/  ISETP.NE.AND P0, PT, R2, 0x1, PT ;  /* 0x000000010200780c */ /* 0x000fe20003f05270 */
[----:B------:R-:W-:Y:S01]  /*6660*/  IMAD.MOV R14, RZ, RZ, -R14 ;  /* 0x000000ffff0e7224 */ /* 0x000fe200078e0a0e */
[----:B--2---:R-:W-:Y:S02]  /*6670*/  SHF.R.U64 R0, R4, R24, R5 ;  /* 0x0000001804007219 */ /* 0x004fe40000001205 */
[----:B------:R-:W-:Y:S02]  /*6680*/  LOP3.LUT R3, R10, R97, RZ, 0xc0, !PT ;  /* 0x000000610a037212 */ /* 0x000fe400078ec0ff */
[----:B------:R-:W-:Y:S01]  /*6690*/  LOP3.LUT R6, R13, R96, RZ, 0xc0, !PT ;  /* 0x000000600d067212 */ /* 0x000fe200078ec0ff */
[----:B------:R-:W-:Y:S02]  /*66a0*/  IMAD.MOV R4, RZ, RZ, -R0 ;  /* 0x000000ffff047224 */ /* 0x000fe400078e0a00 */
[----:B------:R-:W-:Y:S02]  /*66b0*/  IMAD R0, R92, R0, R3 ;  /* 0x000000005c007224 */ /* 0x000fe400078e0203 */
[----:B----4-:R-:W-:-:S02]  /*66c0*/  IMAD R3, R4, R28, R15 ;  /* 0x0000001c04037224 */ /* 0x010fc400078e020f */
[----:B------:R-:W-:Y:S02]  /*66d0*/  @P0 IMAD R25, R21, R14, R20 ;  /* 0x0000000e15190224 */ /* 0x000fe400078e0214 */
[----:B0-----:R-:W-:Y:S02]  /*66e0*/  IMAD R5, R3, R30, R6 ;  /* 0x0000001e03057224 */ /* 0x001fe400078e0206 */
[----:B------:R-:W-:Y:S02]  /*66f0*/  IMAD R0, R0, R29, R25 ;  /* 0x0000001d00007224 */ /* 0x000fe400078e0219 */
[----:B------:R-:W-:-:S03]  /*6700*/  IMAD.MOV.U32 R4, RZ, RZ, 0x1 ;  /* 0x00000001ff047424 */ /* 0x000fc600078e00ff */
[----:B------:R-:W-:Y:S02]  /*6710*/  SEL R100, R5, R0, !P0 ;  /* 0x0000000005647207 */ /* 0x000fe40004000000 */
[----:B------:R-:W-:Y:S02]  /*6720*/  PRMT R3, R4, 0x7610, R3 ;  /* 0x0000761004037816 */ /* 0x000fe40000000003 */
[----:B------:R-:W-:-:S07]  /*6730*/  SEL R0, R0, R5, !P0 ;  /* 0x0000000500007207 */ /* 0x000fce0004000000 */
.L_x_159:
[----:B------:R-:W-:Y:S01]  /*6740*/  LOP3.LUT P0, RZ, R3, 0xff, RZ, 0xc0, !PT ;  /* 0x000000ff03ff7812 */ /* 0x000fe2000780c0ff */
[----:B------:R-:W-:Y:S01]  /*6750*/  UIMAD.WIDE.U32 UR4, UR41, -0x33333333, URZ ;  /* 0xcccccccd290478a5 */ /* 0x000fe2000f8e003f */
[----:B------:R-:W-:-:S03]  /*6760*/  IMAD.MOV.U32 R101, RZ, RZ, R0 ;  /* 0x000000ffff657224 */ /* 0x000fc600078e0000 */
[----:B------:R-:W-:-:S04]  /*6770*/  USHF.R.U32.HI UR4, URZ, 0x2, UR5 ;  /* 0x000000023f047899 */ /* 0x000fc80008011605 */
[----:B------:R-:W-:-:S04]  /*6780*/  UIMAD UR41, UR4, -0x5, UR41 ;  /* 0xfffffffb042978a4 */ /* 0x000fc8000f8e0229 */
[----:B------:R-:W-:Y:S08]  /*6790*/  @P0 BRA `(.L_x_162) ;  /* 0xffffffac00240947 */ /* 0x000ff0000383ffff */
[----:B------:R-:W-:Y:S05]  /*67a0*/  EXIT ;  /* 0x000000000000794d */ /* 0x000fea0003800000 */
.L_x_7:
        /* <DEDUP_REMOVED lines=26> */
.L_x_164:
[----:B------:R-:W0:Y:S01]  /*6950*/  LDC.64 R28, c[0x0][0x640] ;  /* 0x00019000ff1c7b82 */ /* 0x000e220000000a00 */
[-CC-:B------:R-:W-:Y:S01]  /*6960*/  SHF.R.U64 R22, R14, R6.reuse, R15.reuse ;  /* 0x000000060e167219 */ /* 0x180fe2000000120f */
[----:B------:R-:W-:Y:S01]  /*6970*/  IMAD.MOV.U32 R30, RZ, RZ, 0x1 ;  /* 0x00000001ff1e7424 */ /* 0x000fe200078e00ff */
[----:B------:R-:W-:Y:S02]  /*6980*/  SHF.R.U32.HI R6, RZ, R6, R15 ;  /* 0x00000006ff067219 */ /* 0x000fe4000001160f */
[----:B------:R-:W-:-:S03]  /*6990*/  IADD3 R13, P0, RZ, -R22, RZ ;  /* 0x80000016ff0d7210 */ /* 0x000fc60007f1e0ff */
[----:B------:R-:W1:Y:S02]  /*69a0*/  LDC R12, c[0x0][0x618] ;  /* 0x00018600ff0c7b82 */ /* 0x000e640000000800 */
[----:B------:R-:W-:-:S04]  /*69b0*/  IMAD.X R11, RZ, RZ, ~R6, P0 ;  /* 0x000000ffff0b7224 */ /* 0x000fc800000e0e06 */
[-C--:B------:R-:W-:Y:S02]  /*69c0*/  IMAD R6, R11, R24.reuse, RZ ;  /* 0x000000180b067224 */ /* 0x080fe400078e02ff */
[----:B------:R-:W2:Y:S01]  /*69d0*/  LDC R14, c[0x0][0x608] ;  /* 0x00018200ff0e7b82 */ /* 0x000ea20000000800 */
[----:B------:R-:W-:-:S04]  /*69e0*/  IMAD.WIDE.U32 R10, R13, R24, R16 ;  /* 0x000000180d0a7225 */ /* 0x000fc800078e0010 */
[----:B------:R-:W-:-:S03]  /*69f0*/  IMAD R13, R13, R25, R6 ;  /* 0x000000190d0d7224 */ /* 0x000fc600078e0206 */
[----:B------:R-:W3:Y:S01]  /*6a00*/  LDC R27, c[0x0][0x658] ;  /* 0x00019600ff1b7b82 */ /* 0x000ee20000000800 */
[----:B------:R-:W-:Y:S01]  /*6a10*/  IMAD.IADD R11, R11, 0x1, R13 ;  /* 0x000000010b0b7824 */ /* 0x000fe200078e020d */
[----:B0-----:R-:W-:-:S04]  /*6a20*/  ISETP.NE.U32.AND P0, PT, R28, RZ, PT ;  /* 0x000000ff1c00720c */ /* 0x001fc80003f05070 */
[----:B------:R-:W-:Y:S02]  /*6a30*/  ISETP.NE.AND.EX P0, PT, R29, RZ, PT, P0 ;  /* 0x000000ff1d00720c */ /* 0x000fe40003f05300 */
[----:B------:R-:W0:Y:S01]  /*6a40*/  LDC R24, c[0x0][0x600] ;  /* 0x00018000ff187b82 */ /* 0x000e220000000800 */
[-CC-:B-1----:R-:W-:Y:S01]  /*6a50*/  SHF.R.U64 R8, R10, R12.reuse, R11.reuse ;  /* 0x0000000c0a087219 */ /* 0x182fe2000000120b */
[----:B------:R-:W-:Y:S01]  /*6a60*/  IMAD.MOV.U32 R10, RZ, RZ, -0x1 ;  /* 0xffffffffff0a7424 */ /* 0x000fe200078e00ff */
[----:B------:R-:W-:-:S05]  /*6a70*/  SHF.R.U32.HI R11, RZ, R12, R11 ;  /* 0x0000000cff0b7219 */ /* 0x000fca000001160b */
[----:B------:R-:W1:Y:S01]  /*6a80*/  LDC R25, c[0x0][0x648] ;  /* 0x00019200ff197b82 */ /* 0x000e620000000800 */
[-CC-:B--2---:R-:W-:Y:S02]  /*6a90*/  SHF.R.U64 R21, R8, R14.reuse, R11.reuse ;  /* 0x0000000e08157219 */ /* 0x184fe4000000120b */
[----:B------:R-:W-:-:S05]  /*6aa0*/  SHF.R.U32.HI R6, RZ, R14, R11 ;  /* 0x0000000eff067219 */ /* 0x000fca000001160b */
[----:B------:R-:W2:Y:S01]  /*6ab0*/  LDC R26, c[0x0][0x638] ;  /* 0x00018e00ff1a7b82 */ /* 0x000ea20000000800 */
[-C--:B---3--:R-:W-:Y:S02]  /*6ac0*/  SHF.L.U32 R10, R10, R27.reuse, RZ ;  /* 0x0000001b0a0a7219 */ /* 0x088fe400000006ff */
[-CC-:B------:R-:W-:Y:S02]  /*6ad0*/  SHF.R.U64 R23, R21, R27.reuse, R6.reuse ;  /* 0x0000001b15177219 */ /* 0x180fe40000001206 */
[----:B------:R-:W-:Y:S02]  /*6ae0*/  LOP3.LUT R32, RZ, R10, RZ, 0x33, !PT ;  /* 0x0000000aff207212 */ /* 0x000fe400078e33ff */
[----:B------:R-:W-:Y:S01]  /*6af0*/  SHF.R.U32.HI R11, RZ, R27, R6 ;  /* 0x0000001bff0b7219 */ /* 0x000fe20000011606 */
[----:B------:R-:W3:Y:S01]  /*6b00*/  LDC R31, c[0x0][0x610] ;  /* 0x00018400ff1f7b82 */ /* 0x000ee20000000800 */
[----:B------:R-:W-:Y:S01]  /*6b10*/  IMAD.MOV.U32 R10, RZ, RZ, R23 ;  /* 0x000000ffff0a7224 */ /* 0x000fe200078e0017 */
[----:B------:R-:W-:Y:S06]  /*6b20*/  @!P0 BRA `(.L_x_165) ;  /* 0x0000000000288947 */ /* 0x000fec0003800000 */
        /* <DEDUP_REMOVED lines=10> */
.L_x_165:
[----:B------:R-:W-:Y:S02]  /*6bd0*/  ISETP.NE.AND P0, PT, R2, 0x1, PT ;  /* 0x000000010200780c */ /* 0x000fe40003f05270 */
[----:B-1----:R-:W-:Y:S01]  /*6be0*/  SHF.R.U64 R6, R10, R25, R11 ;  /* 0x000000190a067219 */ /* 0x002fe2000000120b */
[----:B0-----:R-:W-:Y:S01]  /*6bf0*/  VIADD R11, R24, 0xffffffff ;  /* 0xffffffff180b7836 */ /* 0x001fe20000000000 */
[----:B------:R-:W-:Y:S02]  /*6c00*/  SHF.L.U32 R30, R30, R27, RZ ;  /* 0x0000001b1e1e7219 */ /* 0x000fe400000006ff */
[----:B------:R-:W-:Y:S01]  /*6c10*/  LOP3.LUT R5, R21, R32, RZ, 0xc0, !PT ;  /* 0x0000002015057212 */ /* 0x000fe200078ec0ff */
[----:B------:R-:W-:-:S04]  /*6c20*/  IMAD.MOV R10, RZ, RZ, -R6 ;  /* 0x000000ffff0a7224 */ /* 0x000fc800078e0a06 */
[----:B------:R-:W-:Y:S01]  /*6c30*/  IMAD R6, R30, R6, R5 ;  /* 0x000000061e067224 */ /* 0x000fe200078e0205 */
[----:B------:R-:W-:Y:S01]  /*6c40*/  LOP3.LUT R5, R8, R11, RZ, 0xc0, !PT ;  /* 0x0000000b08057212 */ /* 0x000fe200078ec0ff */
[----:B------:R-:W-:Y:S02]  /*6c50*/  @P0 IMAD R7, R9, R20, R4 ;  /* 0x0000001409070224 */ /* 0x000fe400078e0204 */
[----:B--2---:R-:W-:Y:S02]  /*6c60*/  IMAD R4, R10, R26, R23 ;  /* 0x0000001a0a047224 */ /* 0x004fe400078e0217 */
[----:B---3--:R-:W-:Y:S02]  /*6c70*/  IMAD R7, R6, R31, R7 ;  /* 0x0000001f06077224 */ /* 0x008fe400078e0207 */
[----:B------:R-:W-:Y:S02]  /*6c80*/  IMAD R4, R4, R24, R5 ;  /* 0x0000001804047224 */ /* 0x000fe400078e0205 */
[----:B------:R-:W-:-:S02]  /*6c90*/  IMAD.MOV.U32 R8, RZ, RZ, 0x1 ;  /* 0x00000001ff087424 */ /* 0x000fc400078e00ff */
[----:B------:R-:W-:Y:S01]  /*6ca0*/  IMAD.MOV.U32 R6, RZ, RZ, R22 ;  /* 0x000000ffff067224 */ /* 0x000fe200078e0016 */
[----:B------:R-:W-:Y:S02]  /*6cb0*/  SEL R19, R4, R7, !P0 ;  /* 0x0000000704137207 */ /* 0x000fe40004000000 */
[----:B------:R-:W-:-:S07]  /*6cc0*/  SEL R21, R7, R4, !P0 ;  /* 0x0000000407157207 */ /* 0x000fce0004000000 */
.L_x_163:
[----:B------:R-:W-:-:S08]  /*6cd0*/  NOP ;  /* 0x0000000000007918 */ /* 0x000fd00000000000 */
[----:B------:R-:W0:-:S00]  /*6ce0*/  USETMAXREG.DEALLOC.CTAPOOL 0x28 ;  /* 0x00000028000079c8 */ /* 0x000e0000080e0500 */
[----:B0-----:R-:W-:-:S13]  /*6cf0*/  ISETP.NE.AND P0, PT, R3, RZ, PT ;  /* 0x000000ff0300720c */ /* 0x001fda0003f05270 */
[----:B------:R-:W-:Y:S05]  /*6d00*/  @P0 EXIT ;  /* 0x000000000000094d */ /* 0x000fea0003800000 */
[----:B------:R-:W-:Y:S01]  /*6d10*/  LOP3.LUT P0, RZ, R8, 0xff, RZ, 0xc0, !PT ;  /* 0x000000ff08ff7812 */ /* 0x000fe2000780c0ff */
[----:B------:R-:W-:Y:S02]  /*6d20*/  IMAD.MOV.U32 R3, RZ, RZ, 0x1 ;  /* 0x00000001ff037424 */ /* 0x000fe400078e00ff */
[----:B------:R-:W-:-:S10]  /*6d30*/  IMAD.MOV.U32 R8, RZ, RZ, RZ ;  /* 0x000000ffff087224 */ /* 0x000fd400078e00ff */
[----:B------:R-:W-:Y:S05]  /*6d40*/  @!P0 BRA `(.L_x_166) ;  /* 0x0000000c00248947 */ /* 0x000fea0003800000 */
[----:B------:R-:W0:Y:S01]  /*6d50*/  LDC R3, c[0x0][0x28c] ;  /* 0x0000a300ff037b82 */ /* 0x000e220000000800 */
[----:B------:R-:W-:Y:S01]  /*6d60*/  ULDC UR5, c[0x0][0x658] ;  /* 0x0001960000057ab9 */ /* 0x000fe20000000800 */
[----:B------:R-:W-:Y:S01]  /*6d70*/  UMOV UR6, 0xffffffff ;  /* 0xffffffff00067882 */ /* 0x000fe20000000000 */
[----:B------:R-:W-:Y:S01]  /*6d80*/  BSSY B0, `(.L_x_166) ;  /* 0x00000c5000007945 */ /* 0x000fe20003800000 */
[----:B------:R-:W-:Y:S01]  /*6d90*/  USHF.L.U32 UR6, UR6, UR5, URZ ;  /* 0x0000000506067299 */ /* 0x000fe2000800063f */
[----:B------:R-:W-:Y:S01]  /*6da0*/  IMAD.MOV.U32 R10, RZ, RZ, 0x1 ;  /* 0x00000001ff0a7424 */ /* 0x000fe200078e00ff */
[----:B------:R-:W-:Y:S01]  /*6db0*/  LOP3.LUT R9, R18, 0x2, RZ, 0xfc, !PT ;  /* 0x0000000212097812 */ /* 0x000fe200078efcff */
[----:B------:R-:W-:Y:S01]  /*6dc0*/  IMAD.MOV.U32 R8, RZ, RZ, RZ ;  /* 0x000000ffff087224 */ /* 0x000fe200078e00ff */
[----:B------:R-:W1:Y:S01]  /*6dd0*/  S2UR UR8, SR_CgaCtaId ;  /* 0x00000000000879c3 */ /* 0x000e620000008800 */
[----:B------:R-:W-:Y:S01]  /*6de0*/  ULDC UR4, c[0x0][0x600] ;  /* 0x0001800000047ab9 */ /* 0x000fe20000000800 */
[----:B------:R-:W-:Y:S01]  /*6df0*/  UMOV UR7, 0x1 ;  /* 0x0000000100077882 */ /* 0x000fe20000000000 */
[----:B------:R-:W-:-:S02]  /*6e00*/  UIADD3 UR15, UR4, -0x1, URZ ;  /* 0xffffffff040f7890 */ /* 0x000fc4000fffe03f */
[----:B------:R-:W-:Y:S02]  /*6e10*/  USHF.L.U32 UR17, UR7, UR5, URZ ;  /* 0x0000000507117299 */ /* 0x000fe4000800063f */
[----:B------:R-:W-:Y:S01]  /*6e20*/  ULOP3.LUT UR16, URZ, UR6, URZ, 0x33, !UPT ;  /* 0x000000063f107292 */ /* 0x000fe2000f8e333f */
[----:B------:R-:W-:Y:S01]  /*6e30*/  ULDC.64 UR20, c[0x0][0x198] ;  /* 0x0000660000147ab9 */ /* 0x000fe20000000a00 */
[----:B0-----:R-:W-:-:S05]  /*6e40*/  VIADD R3, R3, 0x3f ;  /* 0x0000003f03037836 */ /* 0x001fca0000000000 */
[----:B------:R-:W-:Y:S01]  /*6e50*/  SHF.R.S32.HI R4, RZ, 0x1f, R3 ;  /* 0x0000001fff047819 */ /* 0x000fe20000011403 */
[----:B-1----:R-:W-:-:S03]  /*6e60*/  IMAD.U32 R12, RZ, RZ, UR8 ;  /* 0x00000008ff0c7e24 */ /* 0x002fc6000f8e00ff */
[----:B------:R-:W-:Y:S01]  /*6e70*/  LEA.HI R4, R4, R3, RZ, 0x6 ;  /* 0x0000000304047211 */ /* 0x000fe200078f30ff */
[----:B------:R-:W-:-:S03]  /*6e80*/  IMAD.MOV.U32 R3, RZ, RZ, 0x1 ;  /* 0x00000001ff037424 */ /* 0x000fc600078e00ff */
[----:B------:R-:W-:-:S05]  /*6e90*/  SHF.R.S32.HI R11, RZ, 0x6, R4 ;  /* 0x00000006ff0b7819 */ /* 0x000fca0000011404 */
[----:B------:R-:W-:-:S07]  /*6ea0*/  VIADD R13, R11, 0x1 ;  /* 0x000000010b0d7836 */ /* 0x000fce0000000000 */
.L_x_177:
[----:B------:R-:W-:-:S03]  /*6eb0*/  UMOV UR4, 0xffffffff ;  /* 0xffffffff00047882 */ /* 0x000fc60000000000 */
[----:B------:R-:W-:Y:S05]  /*6ec0*/  BRA.DIV UR4, `(.L_x_167) ;  /* 0x0000000e04d07947 */ /* 0x000fea000b800000 */
[----:B------:R-:W-:-:S13]  /*6ed0*/  ELECT P6, URZ, PT ;  /* 0x00000000003f782f */ /* 0x000fda00038c0000 */
.L_x_189:
[----:B------:R-:W0:Y:S01]  /*6ee0*/  LDC R4, c[0x0][0x28c] ;  /* 0x0000a300ff047b82 */ /* 0x000e220000000800 */
[----:B------:R-:W-:Y:S01]  /*6ef0*/  BSSY B1, `(.L_x_168) ;  /* 0x000003b000017945 */ /* 0x000fe20003800000 */
[----:B0-----:R-:W-:-:S13]  /*6f00*/  ISETP.LT.OR P6, PT, R4, 0x1, !P6 ;  /* 0x000000010400780c */ /* 0x001fda00077c1670 */
[----:B------:R-:W-:Y:S05]  /*6f10*/  @P6 BRA `(.L_x_169) ;  /* 0x0000000000e06947 */ /* 0x000fea0003800000 */
[----:B------:R-:W-:Y:S02]  /*6f20*/  IMAD R21, R21, 0x8, R12 ;  /* 0x0000000815157824 */ /* 0x000fe400078e020c */
[----:B------:R-:W-:Y:S02]  /*6f30*/  IMAD.SHL.U32 R19, R19, 0x80, RZ ;  /* 0x0000008013137824 */ /* 0x000fe400078e00ff */
[----:B------:R-:W-:Y:S02]  /*6f40*/  IMAD.MOV.U32 R22, RZ, RZ, RZ ;  /* 0x000000ffff167224 */ /* 0x000fe400078e00ff */
[----:B------:R-:W-:Y:S02]  /*6f50*/  IMAD.MOV.U32 R4, RZ, RZ, R13 ;  /* 0x000000ffff047224 */ /* 0x000fe400078e000d */
[----:B------:R-:W-:Y:S02]  /*6f60*/  IMAD.MOV.U32 R5, RZ, RZ, R3 ;  /* 0x000000ffff057224 */ /* 0x000fe400078e0003 */
[----:B------:R-:W-:-:S02]  /*6f70*/  IMAD.MOV.U32 R7, RZ, RZ, R8 ;  /* 0x000000ffff077224 */ /* 0x000fc400078e0008 */
[----:B------:R-:W-:-:S07]  /*6f80*/  IMAD.SHL.U32 R21, R21, 0x10, RZ ;  /* 0x0000001015157824 */ /* 0x000fce00078e00ff */
.L_x_172:
[----:B------:R-:W0:Y:S01]  /*6f90*/  S2UR UR4, SR_CgaCtaId ;  /* 0x00000000000479c3 */ /* 0x000e220000008800 */
[----:B------:R-:W-:Y:S02]  /*6fa0*/  MOV R15, 0x400 ;  /* 0x00000400000f7802 */ /* 0x000fe40000000f00 */
[----:B------:R-:W-:Y:S02]  /*6fb0*/  SHF.L.U32 R14, R5, 0x1f, RZ ;  /* 0x0000001f050e7819 */ /* 0x000fe400000006ff */
[----:B------:R-:W-:Y:S01]  /*6fc0*/  ISETP.NE.AND P1, PT, R0, RZ, PT ;  /* 0x000000ff0000720c */ /* 0x000fe20003f25270 */
[----:B0-----:R-:W-:-:S05]  /*6fd0*/  IMAD.U32 R12, RZ, RZ, UR4 ;  /* 0x00000004ff0c7e24 */ /* 0x001fca000f8e00ff */
[----:B------:R-:W-:-:S07]  /*6fe0*/  LEA R20, R12, R15, 0x18 ;  /* 0x0000000f0c147211 */ /* 0x000fce00078ec0ff */
[----:B------:R-:W0:Y:S01]  /*6ff0*/  @!P1 LDC R15, c[0x0][0x500] ;  /* 0x00014000ff0f9b82 */ /* 0x000e220000000800 */
[----:B------:R-:W-:-:S04]  /*7000*/  IMAD R23, R7, 0x8, R20 ;  /* 0x0000000807177824 */ /* 0x000fc800078e0214 */
[----:B------:R-:W1:Y:S02]  /*7010*/  SYNCS.PHASECHK.TRANS64.TRYWAIT P0, [R23+URZ+0x28], R14 ;  /* 0x0000280e170075a7 */ /* 0x000e64000800017f */
[----:B-1----:R-:W-:Y:S05]  /*7020*/  @!P0 BRA `(.L_x_170) ;  /* 0x0000000c00988947 */ /* 0x002fea0003800000 */
.L_x_190:
[----:B-1----:R-:W-:Y:S01]  /*7030*/  PRMT R14, R9, 0x9910, RZ ;  /* 0x00009910090e7816 */ /* 0x002fe200000000ff */
[----:B0-----:R0:W-:Y:S03]  /*7040*/  @!P1 SYNCS.ARRIVE.TRANS64 RZ, [R23+URZ], R15 ;  /* 0x0000000f17ff99a7 */ /* 0x0011e6000800003f */
[----:B------:R-:W-:-:S13]  /*7050*/  ISETP.NE.AND P0, PT, R14, 0x2, PT ;  /* 0x000000020e00780c */ /* 0x000fda0003f05270 */
[----:B0-----:R-:W-:Y:S05]  /*7060*/  @P0 BRA `(.L_x_171) ;  /* 0x0000000000040947 */ /* 0x001fea0003800000 */
[----:B------:R-:W-:Y:S01]  /*7070*/  BPT.TRAP 0x1 ;  /* 0x000000040000795c */ /* 0x000fe20000300000 */
.L_x_171:
[----:B------:R-:W-:Y:S01]  /*7080*/  IMAD R14, R7, 0x8, R12 ;  /* 0x00000008070e7824 */ /* 0x000fe200078e020c */
[----:B------:R-:W-:Y:S01]  /*7090*/  R2UR UR9, R23 ;  /* 0x00000000170972ca */ /* 0x000fe200000e0000 */
[----:B------:R-:W-:Y:S01]  /*70a0*/  VIADD R4, R4, 0xffffffff ;  /* 0xffffffff04047836 */ /* 0x000fe20000000000 */
[----:B------:R-:W-:Y:S01]  /*70b0*/  UIADD3 UR4, UP0, UR20, 0xf0, URZ ;  /* 0x000000f014047890 */ /* 0x000fe2000ff1e03f */
[----:B------:R-:W-:Y:S01]  /*70c0*/  IMAD.SHL.U32 R14, R14, 0x400, RZ ;  /* 0x000004000e0e7824 */ /* 0x000fe200078e00ff */
[----:B------:R-:W-:Y:S01]  /*70d0*/  R2UR UR11, R21 ;  /* 0x00000000150b72ca */ /* 0x000fe200000e0000 */
[----:B------:R-:W-:Y:S01]  /*70e0*/  UIADD3 UR22, UP1, UR20, 0x1f0, URZ ;  /* 0x000001f014167890 */ /* 0x000fe2000ff3e03f */
[----:B------:R-:W-:Y:S01]  /*70f0*/  R2UR UR10, R22 ;  /* 0x00000000160a72ca */ /* 0x000fe200000e0000 */
[--C-:B------:R-:W-:Y:S01]  /*7100*/  IMAD R14, R14, 0x2, R20.reuse ;  /* 0x000000020e0e7824 */ /* 0x100fe200078e0214 */
[----:B------:R-:W-:Y:S01]  /*7110*/  R2UR UR12, R6 ;  /* 0x00000000060c72ca */ /* 0x000fe200000e0000 */
[----:B------:R-:W-:Y:S01]  /*7120*/  IMAD R20, R7, 0x4000, R20 ;  /* 0x0000400007147824 */ /* 0x000fe200078e0214 */
[----:B------:R-:W-:Y:S01]  /*7130*/  R2UR UR18, R19 ;  /* 0x00000000131272ca */ /* 0x000fe200000e0000 */
[----:B------:R-:W-:Y:S01]  /*7140*/  VIADD R7, R7, 0x1 ;  /* 0x0000000107077836 */ /* 0x000fe20000000000 */
[----:B------:R-:W-:Y:S01]  /*7150*/  R2UR UR5, R14 ;  /* 0x000000000e0572ca */ /* 0x000fe200000e0000 */
[----:B------:R-:W-:Y:S01]  /*7160*/  UIADD3.X UR23, URZ, UR21, URZ, UP1, !UPT ;  /* 0x000000153f177290 */ /* 0x000fe20008ffe43f */
[----:B------:R-:W-:Y:S01]  /*7170*/  R2UR UR8, R20 ;  /* 0x00000000140872ca */ /* 0x000fe200000e0000 */
[----:B------:R-:W-:Y:S01]  /*7180*/  UMOV UR19, 0xff0000 ;  /* 0x00ff000000137882 */ /* 0x000fe20000000000 */
[----:B------:R-:W-:Y:S01]  /*7190*/  ISETP.GT.AND P1, PT, R4, 0x1, PT ;  /* 0x000000010400780c */ /* 0x000fe20003f24270 */
[----:B------:R-:W-:Y:S01]  /*71a0*/  UMOV UR6, 0x0 ;  /* 0x0000000000067882 */ /* 0x000fe20000000000 */
[----:B------:R-:W-:Y:S01]  /*71b0*/  UMOV UR7, 0x10000000 ;  /* 0x1000000000077882 */ /* 0x000fe20000000000 */
[----:B------:R-:W-:Y:S01]  /*71c0*/  ISETP.NE.AND P0, PT, R7, 0x5, PT ;  /* 0x000000050700780c */ /* 0x000fe20003f05270 */
[----:B------:R-:W-:-:S03]  /*71d0*/  VIADD R22, R22, 0x40 ;  /* 0x0000004016167836 */ /* 0x000fc60000000000 */
[----:B------:R-:W-:Y:S02]  /*71e0*/  SEL R14, RZ, 0x1, P0 ;  /* 0x00000001ff0e7807 */ /* 0x000fe40000000000 */
[----:B------:R-:W-:Y:S01]  /*71f0*/  UIADD3 UR13, UR5, 0x100, URZ ;  /* 0x00000100050d7890 */ /* 0x000fe2000fffe03f */
[----:B------:R-:W-:Y:S01]  /*7200*/  SEL R7, R7, RZ, P0 ;  /* 0x000000ff07077207 */ /* 0x000fe20000000000 */
[----:B------:R-:W-:Y:S01]  /*7210*/  UIADD3.X UR5, URZ, UR21, URZ, UP0, !UPT ;  /* 0x000000153f057290 */ /* 0x000fe200087fe43f */
[----:B------:R-:W-:Y:S01]  /*7220*/  LOP3.LUT R5, R5, R14, RZ, 0x3c, !PT ;  /* 0x0000000e05057212 */ /* 0x000fe200078e3cff */
[----:B------:R-:W-:-:S03]  /*7230*/  UIADD3 UR14, UR8, 0x14100, URZ ;  /* 0x00014100080e7890 */ /* 0x000fc6000fffe03f */
[----:B------:R-:W-:-:S04]  /*7240*/  UMOV UR8, UR13 ;  /* 0x0000000d00087c82 */ /* 0x000fc80008000000 */
[----:B------:R0:W-:Y:S02]  /*7250*/  UTMALDG.3D.MULTICAST [UR8], [UR4], UR19, desc[UR6] ;  /* 0x00000608040073b4 */ /* 0x0001e40008011813 */
[----:B0-----:R-:W-:Y:S01]  /*7260*/  UMOV UR8, UR14 ;  /* 0x0000000e00087c82 */ /* 0x001fe20008000000 */
[----:B------:R-:W-:Y:S02]  /*7270*/  UMOV UR11, UR18 ;  /* 0x00000012000b7c82 */ /* 0x000fe40008000000 */
[----:B------:R0:W-:Y:S02]  /*7280*/  UTMALDG.3D [UR8], [UR22], desc[UR6] ;  /* 0x00000608160075b4 */ /* 0x0001e40008011000 */
[----:B0-----:R-:W-:Y:S05]  /*7290*/  @P1 BRA `(.L_x_172) ;  /* 0xfffffffc003c1947 */ /* 0x001fea000383ffff */
.L_x_169:
[----:B------:R-:W-:Y:S05]  /*72a0*/  BSYNC B1 ;  /* 0x0000000000017941 */ /* 0x000fea0003800000 */
.L_x_168:
[----:B------:R-:W-:Y:S01]  /*72b0*/  LOP3.LUT P1, RZ, R10, 0xff, RZ, 0xc0, !PT ;  /* 0x000000ff0aff7812 */ /* 0x000fe2000782c0ff */
[C---:B------:R-:W-:Y:S01]  /*72c0*/  IMAD.IADD R7, R11.reuse, 0x1, R8 ;  /* 0x000000010b077824 */ /* 0x040fe200078e0208 */
[----:B------:R-:W-:Y:S01]  /*72d0*/  ULDC.64 UR4, c[0x0][0x650] ;  /* 0x0001940000047ab9 */ /* 0x000fe20000000a00 */
[----:B------:R-:W-:Y:S01]  /*72e0*/  ISETP.GE.U32.AND P2, PT, R11, 0x5, PT ;  /* 0x000000050b00780c */ /* 0x000fe20003f46070 */
[----:B------:R-:W-:Y:S01]  /*72f0*/  BSSY B1, `(.L_x_173) ;  /* 0x000006b000017945 */ /* 0x000fe20003800000 */
[----:B------:R-:W-:Y:S01]  /*7300*/  IMAD.MOV.U32 R21, RZ, RZ, -0x1 ;  /* 0xffffffffff157424 */ /* 0x000fe200078e00ff */
[----:B------:R-:W-:Y:S01]  /*7310*/  ISETP.GT.U32.AND P0, PT, R7, 0x4, PT ;  /* 0x000000040700780c */ /* 0x000fe20003f04070 */
[----:B------:R-:W-:Y:S01]  /*7320*/  IMAD.MOV.U32 R19, RZ, RZ, -0x1 ;  /* 0xffffffffff137424 */ /* 0x000fe200078e00ff */
[----:B------:R-:W-:Y:S02]  /*7330*/  PRMT R10, RZ, 0x7610, R10 ;  /* 0x00007610ff0a7816 */ /* 0x000fe4000000000a */
[----:B------:R-:W-:-:S03]  /*7340*/  ISETP.LT.U32.AND P0, PT, R11, 0x5, P0 ;  /* 0x000000050b00780c */ /* 0x000fc60000701070 */
[----:B------:R-:W0:Y:S01]  /*7350*/  @P1 S2R R12, SR_CgaCtaId ;  /* 0x00000000000c1919 */ /* 0x000e220000008800 */
[----:B------:R-:W-:-:S04]  /*7360*/  @P1 MOV R5, 0x400 ;  /* 0x0000040000051802 */ /* 0x000fc80000000f00 */
[----:B0-----:R-:W-:Y:S01]  /*7370*/  @P1 LEA R6, R12, R5, 0x18 ;  /* 0x000000050c061211 */ /* 0x001fe200078ec0ff */
[----:B------:R-:W-:Y:S01]  /*7380*/  IMAD.WIDE.U32 R4, R7, -0x33333333, RZ ;  /* 0xcccccccd07047825 */ /* 0x000fe200078e00ff */
[----:B------:R-:W-:Y:S02]  /*7390*/  SEL R4, RZ, 0x1, !P0 ;  /* 0x00000001ff047807 */ /* 0x000fe40004000000 */
[----:B------:R0:W-:Y:S01]  /*73a0*/  @P1 SYNCS.ARRIVE.TRANS64.A1T0 RZ, [R6+URZ+0x68], RZ ;  /* 0x000068ff06ff19a7 */ /* 0x0001e2000810003f */
[----:B------:R-:W-:Y:S02]  /*73b0*/  IADD3 R16, P1, R16, UR36, RZ ;  /* 0x0000002410107c10 */ /* 0x000fe4000ff3e0ff */
[----:B------:R-:W-:Y:S02]  /*73c0*/  LOP3.LUT R3, R3, R4, RZ, 0x3c, !PT ;  /* 0x0000000403037212 */ /* 0x000fe400078e3cff */
[----:B------:R-:W-:Y:S02]  /*73d0*/  IADD3.X R17, R17, UR42, RZ, P1, !PT ;  /* 0x0000002a11117c10 */ /* 0x000fe40008ffe4ff */
[----:B------:R-:W-:-:S02]  /*73e0*/  ISETP.GE.U32.AND P0, PT, R16, UR4, PT ;  /* 0x0000000410007c0c */ /* 0x000fc4000bf06070 */
[----:B0-----:R-:W-:Y:S02]  /*73f0*/  SHF.R.U32.HI R6, RZ, 0x2, R5 ;  /* 0x00000002ff067819 */ /* 0x001fe40000011605 */
[----:B------:R-:W-:Y:S02]  /*7400*/  ISETP.GE.U32.AND.EX P0, PT, R17, UR5, PT, P0 ;  /* 0x0000000511007c0c */ /* 0x000fe4000bf06100 */
[----:B------:R-:W-:Y:S01]  /*7410*/  @P2 LOP3.LUT R3, R3, 0x1, R6, 0x78, !PT ;  /* 0x0000000103032812 */ /* 0x000fe200078e7806 */
[----:B------:R-:W-:Y:S01]  /*7420*/  IMAD R8, R6, -0x5, R7 ;  /* 0xfffffffb06087824 */ /* 0x000fe200078e0207 */
[----:B------:R-:W-:Y:S01]  /*7430*/  PRMT R4, RZ, 0x7610, R4 ;  /* 0x00007610ff047816 */ /* 0x000fe20000000004 */
[----:B------:R-:W-:-:S08]  /*7440*/  IMAD.MOV.U32 R6, RZ, RZ, -0x1 ;  /* 0xffffffffff067424 */ /* 0x000fd000078e00ff */
[----:B------:R-:W-:Y:S05]  /*7450*/  @P0 BRA `(.L_x_174) ;  /* 0x0000000400500947 */ /* 0x000fea0003800000 */
[----:B------:R-:W0:Y:S01]  /*7460*/  S2R R19, SR_CTAID.X ;  /* 0x0000000000137919 */ /* 0x000e220000002500 */
[----:B------:R-:W-:Y:S01]  /*7470*/  ULDC.64 UR4, c[0x0][0x628] ;  /* 0x00018a0000047ab9 */ /* 0x000fe20000000a00 */
[----:B------:R-:W1:Y:S01]  /*7480*/  LDC R20, c[0x0][0x144] ;  /* 0x00005100ff147b82 */ /* 0x000e620000000800 */
[----:B------:R-:W-:Y:S01]  /*7490*/  ISETP.NE.U32.AND P0, PT, RZ, UR4, PT ;  /* 0x00000004ff007c0c */ /* 0x000fe2000bf05070 */
[----:B------:R-:W2:Y:S01]  /*74a0*/  S2R R14, SR_CTAID.Y ;  /* 0x00000000000e7919 */ /* 0x000ea20000002600 */
[----:B------:R-:W-:Y:S01]  /*74b0*/  ULDC UR7, c[0x0][0x630] ;  /* 0x00018c0000077ab9 */ /* 0x000fe20000000800 */
[----:B------:R-:W-:Y:S01]  /*74c0*/  ULDC UR8, c[0x0][0x150] ;  /* 0x0000540000087ab9 */ /* 0x000fe20000000800 */
[----:B------:R-:W-:Y:S01]  /*74d0*/  ISETP.NE.AND.EX P0, PT, RZ, UR5, PT, P0 ;  /* 0x00000005ff007c0c */ /* 0x000fe2000bf05300 */
[----:B------:R-:W-:Y:S02]  /*74e0*/  IMAD.MOV.U32 R4, RZ, RZ, R16 ;  /* 0x000000ffff047224 */ /* 0x000fe400078e0010 */
[----:B------:R-:W-:Y:S01]  /*74f0*/  IMAD.MOV.U32 R5, RZ, RZ, R17 ;  /* 0x000000ffff057224 */ /* 0x000fe200078e0011 */
[----:B0-----:R-:W-:-:S09]  /*7500*/  I2FP.F32.U32 R21, R19 ;  /* 0x0000001300157245 */ /* 0x001fd20000201000 */
[----:B------:R-:W-:Y:S05]  /*7510*/  @!P0 BRA `(.L_x_175) ;  /* 0x0000000000288947 */ /* 0x000fea0003800000 */
[----:B------:R-:W-:Y:S02]  /*7520*/  ULDC UR6, c[0x0][0x634] ;  /* 0x00018d0000067ab9 */ /* 0x000fe40000000800 */
[----:B------:R-:W-:-:S05]  /*7530*/  IADD3 R5, P0, R16, UR6, RZ ;  /* 0x0000000610057c10 */ /* 0x000fca000ff1e0ff */
[----:B------:R-:W-:-:S04]  /*7540*/  IMAD.X R15, RZ, RZ, R17, P0 ;  /* 0x000000ffff0f7224 */ /* 0x000fc800000e0611 */
[----:B------:R-:W-:-:S04]  /*7550*/  IMAD.WIDE.U32 R6, R15, UR4, RZ ;  /* 0x000000040f067c25 */ /* 0x000fc8000f8e00ff */
[----:B------:R-:W-:-:S04]  /*7560*/  IMAD.WIDE.U32 R6, P0, R5, UR5, R6 ;  /* 0x0000000505067c25 */ /* 0x000fc8000f800006 */
[----:B------:R-:W-:-:S04]  /*7570*/  IMAD.WIDE.U32 R4, R5, UR4, RZ ;  /* 0x0000000405047c25 */ /* 0x000fc8000f8e00ff */
[----:B------:R-:W-:Y:S01]  /*7580*/  IMAD.MOV.U32 R4, RZ, RZ, R7 ;  /* 0x000000ffff047224 */ /* 0x000fe200078e0007 */
[----:B------:R-:W-:Y:S01]  /*7590*/  IADD3 RZ, P1, R5, R6, RZ ;  /* 0x0000000605ff7210 */ /* 0x000fe20007f3e0ff */
[----:B------:R-:W-:-:S04]  /*75a0*/  IMAD.X R5, RZ, RZ, RZ, P0 ;  /* 0x000000ffff057224 */ /* 0x000fc800000e06ff */
[----:B------:R-:W-:-:S08]  /*75b0*/  IMAD.WIDE.U32.X R4, R15, UR5, R4, P1 ;  /* 0x000000050f047c25 */ /* 0x000fd000088e0404 */
.L_x_175:
[----:B------:R-:W-:Y:S01]  /*75c0*/  FMUL R21, R21, UR8 ;  /* 0x0000000815157c20 */ /* 0x000fe20008400000 */
[--C-:B------:R-:W-:Y:S01]  /*75d0*/  SHF.R.U64 R15, R4, UR7, R5.reuse ;  /* 0x00000007040f7c19 */ /* 0x100fe20008001205 */
[----:B------:R-:W-:Y:S01]  /*75e0*/  ULDC.64 UR4, c[0x0][0x620] ;  /* 0x0001880000047ab9 */ /* 0x000fe20000000a00 */
[----:B------:R-:W-:Y:S01]  /*75f0*/  SHF.R.U32.HI R4, RZ, UR7, R5 ;  /* 0x00000007ff047c19 */ /* 0x000fe20008011605 */
[----:B------:R-:W-:Y:S01]  /*7600*/  ULDC.64 UR6, c[0x0][0x640] ;  /* 0x0001900000067ab9 */ /* 0x000fe20000000a00 */
[----:B------:R-:W-:Y:S01]  /*7610*/  IADD3 R5, P0, RZ, -R15, RZ ;  /* 0x8000000fff057210 */ /* 0x000fe20007f1e0ff */
[----:B------:R-:W0:Y:S04]  /*7620*/  F2I.U32.TRUNC.NTZ R21, R21 ;  /* 0x0000001500157305 */ /* 0x000e28000020f000 */
[----:B------:R-:W-:Y:S01]  /*7630*/  IMAD.X R4, RZ, RZ, ~R4, P0 ;  /* 0x000000ffff047224 */ /* 0x000fe200000e0e04 */
[----:B------:R-:W-:-:S03]  /*7640*/  ISETP.NE.U32.AND P0, PT, RZ, UR6, PT ;  /* 0x00000006ff007c0c */ /* 0x000fc6000bf05070 */
[----:B------:R-:W-:Y:S01]  /*7650*/  IMAD R4, R4, UR4, RZ ;  /* 0x0000000404047c24 */ /* 0x000fe2000f8e02ff */
[----:B------:R-:W-:-:S03]  /*7660*/  ISETP.NE.AND.EX P0, PT, RZ, UR7, PT, P0 ;  /* 0x00000007ff007c0c */ /* 0x000fc6000bf05300 */
[C---:B------:R-:W-:Y:S01]  /*7670*/  IMAD R7, R5.reuse, UR5, R4 ;  /* 0x0000000505077c24 */ /* 0x040fe2000f8e0204 */
[----:B------:R-:W-:Y:S01]  /*7680*/  ULDC UR5, c[0x0][0x154] ;  /* 0x0000550000057ab9 */ /* 0x000fe20000000800 */
[----:B------:R-:W-:Y:S01]  /*7690*/  IMAD.WIDE.U32 R4, R5, UR4, R16 ;  /* 0x0000000405047c25 */ /* 0x000fe2000f8e0010 */
[----:B------:R-:W-:-:S03]  /*76a0*/  ULDC UR4, c[0x0][0x618] ;  /* 0x0001860000047ab9 */ /* 0x000fc60000000800 */
[----:B0-----:R-:W-:Y:S02]  /*76b0*/  IMAD.MOV R6, RZ, RZ, -R21 ;  /* 0x000000ffff067224 */ /* 0x001fe400078e0a15 */
[----:B------:R-:W0:Y:S01]  /*76c0*/  LDC R21, c[0x0][0x148] ;  /* 0x00005200ff157b82 */ /* 0x000e220000000800 */
[----:B------:R-:W-:Y:S02]  /*76d0*/  IMAD.IADD R5, R5, 0x1, R7 ;  /* 0x0000000105057824 */ /* 0x000fe400078e0207 */
[----:B-1----:R-:W-:Y:S01]  /*76e0*/  IMAD R19, R20, R6, R19 ;  /* 0x0000000614137224 */ /* 0x002fe200078e0213 */
[----:B--2---:R-:W-:Y:S02]  /*76f0*/  I2FP.F32.U32 R6, R14 ;  /* 0x0000000e00067245 */ /* 0x004fe40000201000 */
[--C-:B------:R-:W-:Y:S02]  /*7700*/  SHF.R.U64 R20, R4, UR4, R5.reuse ;  /* 0x0000000404147c19 */ /* 0x100fe40008001205 */
[----:B------:R-:W-:Y:S01]  /*7710*/  SHF.R.U32.HI R5, RZ, UR4, R5 ;  /* 0x00000004ff057c19 */ /* 0x000fe20008011605 */
[----:B------:R-:W-:Y:S01]  /*7720*/  FMUL R6, R6, UR5 ;  /* 0x0000000506067c20 */ /* 0x000fe20008400000 */
[----:B------:R-:W-:-:S02]  /*7730*/  ULDC UR4, c[0x0][0x608] ;  /* 0x0001820000047ab9 */ /* 0x000fc40000000800 */
[--C-:B------:R-:W-:Y:S01]  /*7740*/  SHF.R.U64 R23, R20, UR4, R5.reuse ;  /* 0x0000000414177c19 */ /* 0x100fe20008001205 */
[----:B------:R1:W2:Y:S01]  /*7750*/  F2I.U32.TRUNC.NTZ R24, R6 ;  /* 0x0000000600187305 */ /* 0x0002a2000020f000 */
[----:B------:R-:W-:Y:S01]  /*7760*/  SHF.R.U32.HI R4, RZ, UR4, R5 ;  /* 0x00000004ff047c19 */ /* 0x000fe20008011605 */
[----:B------:R-:W-:-:S03]  /*7770*/  ULDC UR4, c[0x0][0x658] ;  /* 0x0001960000047ab9 */ /* 0x000fc60000000800 */
[--C-:B------:R-:W-:Y:S02]  /*7780*/  SHF.R.U64 R22, R23, UR4, R4.reuse ;  /* 0x0000000417167c19 */ /* 0x100fe40008001204 */
[----:B------:R-:W-:-:S03]  /*7790*/  SHF.R.U32.HI R25, RZ, UR4, R4 ;  /* 0x00000004ff197c19 */ /* 0x000fc60008011604 */
[----:B------:R-:W-:Y:S02]  /*77a0*/  IMAD.MOV.U32 R4, RZ, RZ, R22 ;  /* 0x000000ffff047224 */ /* 0x000fe400078e0016 */
[----:B------:R-:W-:Y:S01]  /*77b0*/  IMAD.MOV.U32 R5, RZ, RZ, R25 ;  /* 0x000000ffff057224 */ /* 0x000fe200078e0019 */
[----:B-1----:R-:W-:Y:S06]  /*77c0*/  @!P0 BRA `(.L_x_176) ;  /* 0x0000000000288947 */ /* 0x002fec0003800000 */
        /* <DEDUP_REMOVED lines=10> */
.L_x_176:
[----:B------:R-:W-:Y:S01]  /*7870*/  ISETP.NE.AND P0, PT, R2, 0x1, PT ;  /* 0x000000010200780c */ /* 0x000fe20003f05270 */
[----:B------:R-:W-:Y:S01]  /*7880*/  ULDC UR4, c[0x0][0x648] ;  /* 0x0001920000047ab9 */ /* 0x000fe20000000800 */
[----:B------:R-:W-:Y:S01]  /*7890*/  LOP3.LUT R23, R23, UR16, RZ, 0xc0, !PT ;  /* 0x0000001017177c12 */ /* 0x000fe2000f8ec0ff */
[----:B--2---:R-:W-:Y:S01]  /*78a0*/  IMAD.MOV R24, RZ, RZ, -R24 ;  /* 0x000000ffff187224 */ /* 0x004fe200078e0a18 */
[----:B------:R-:W-:Y:S01]  /*78b0*/  SHF.R.U64 R4, R4, UR4, R5 ;  /* 0x0000000404047c19 */ /* 0x000fe20008001205 */
[----:B------:R-:W-:Y:S01]  /*78c0*/  ULDC UR4, c[0x0][0x638] ;  /* 0x00018e0000047ab9 */ /* 0x000fe20000000800 */
[----:B------:R-:W-:Y:S01]  /*78d0*/  LOP3.LUT R7, R20, UR15, RZ, 0xc0, !PT ;  /* 0x0000000f14077c12 */ /* 0x000fe2000f8ec0ff */
[----:B------:R-:W-:Y:S01]  /*78e0*/  ULDC UR5, c[0x0][0x610] ;  /* 0x0001840000057ab9 */ /* 0x000fe20000000800 */
[----:B------:R-:W-:Y:S02]  /*78f0*/  IMAD.MOV.U32 R6, RZ, RZ, R15 ;  /* 0x000000ffff067224 */ /* 0x000fe400078e000f */
[----:B------:R-:W-:-:S02]  /*7900*/  IMAD.MOV R5, RZ, RZ, -R4 ;  /* 0x000000ffff057224 */ /* 0x000fc400078e0a04 */
[----:B------:R-:W-:Y:S02]  /*7910*/  IMAD R4, R4, UR17, R23 ;  /* 0x0000001104047c24 */ /* 0x000fe4000f8e0217 */
[----:B0-----:R-:W-:Y:S02]  /*7920*/  @P0 IMAD R19, R21, R24, R14 ;  /* 0x0000001815130224 */ /* 0x001fe400078e020e */
[----:B------:R-:W-:Y:S01]  /*7930*/  IMAD R22, R5, UR4, R22 ;  /* 0x0000000405167c24 */ /* 0x000fe2000f8e0216 */
[----:B------:R-:W-:Y:S01]  /*7940*/  ULDC UR4, c[0x0][0x600] ;  /* 0x0001800000047ab9 */ /* 0x000fe20000000800 */
[----:B------:R-:W-:Y:S02]  /*7950*/  IMAD R21, R4, UR5, R19 ;  /* 0x0000000504157c24 */ /* 0x000fe4000f8e0213 */
[----:B------:R-:W-:Y:S02]  /*7960*/  IMAD R22, R22, UR4, R7 ;  /* 0x0000000416167c24 */ /* 0x000fe4000f8e0207 */
[----:B------:R-:W-:-:S03]  /*7970*/  IMAD.MOV.U32 R4, RZ, RZ, 0x1 ;  /* 0x00000001ff047424 */ /* 0x000fc600078e00ff */
[----:B------:R-:W-:Y:S02]  /*7980*/  SEL R19, R22, R21, !P0 ;  /* 0x0000001516137207 */ /* 0x000fe40004000000 */
[----:B------:R-:W-:-:S07]  /*7990*/  SEL R21, R21, R22, !P0 ;  /* 0x0000001615157207 */ /* 0x000fce0004000000 */
.L_x_174:
[----:B------:R-:W-:Y:S05]  /*79a0*/  BSYNC B1 ;  /* 0x0000000000017941 */ /* 0x000fea0003800000 */
.L_x_173:
[----:B------:R-:W-:-:S13]  /*79b0*/  LOP3.LUT P0, RZ, R4, 0xff, RZ, 0xc0, !PT ;  /* 0x000000ff04ff7812 */ /* 0x000fda000780c0ff */
[----:B------:R-:W-:Y:S05]  /*79c0*/  @P0 BRA `(.L_x_177) ;  /* 0xfffffff400380947 */ /* 0x000fea000383ffff */
[----:B------:R-:W-:Y:S05]  /*79d0*/  BSYNC B0 ;  /* 0x0000000000007941 */ /* 0x000fea0003800000 */
.L_x_166:
[----:B------:R-:W-:-:S03]  /*79e0*/  UMOV UR4, 0xffffffff ;  /* 0xffffffff00047882 */ /* 0x000fc60000000000 */
[----:B------:R-:W-:Y:S05]  /*79f0*/  BRA.DIV UR4, `(.L_x_178) ;  /* 0x0000000604387947 */ /* 0x000fea000b800000 */
[----:B------:R-:W-:-:S13]  /*7a00*/  ELECT P6, URZ, PT ;  /* 0x00000000003f782f */ /* 0x000fda00038c0000 */
.L_x_193:
[----:B------:R-:W-:Y:S04]  /*7a10*/  BSSY B0, `(.L_x_179) ;  /* 0x0000034000007945 */ /* 0x000fe80003800000 */
[----:B------:R-:W-:Y:S05]  /*7a20*/  @!P6 BRA `(.L_x_180) ;  /* 0x0000000000c8e947 */ /* 0x000fea0003800000 */
[----:B------:R-:W-:-:S04]  /*7a30*/  LOP3.LUT R18, R18, 0x2, RZ, 0xfc, !PT ;  /* 0x0000000212127812 */ /* 0x000fc800078efcff */
[----:B------:R-:W-:-:S13]  /*7a40*/  ISETP.NE.AND P0, PT, R18, 0x3, PT ;  /* 0x000000031200780c */ /* 0x000fda0003f05270 */
[----:B------:R-:W-:Y:S05]  /*7a50*/  @!P0 BRA `(.L_x_181) ;  /* 0x0000000000048947 */ /* 0x000fea0003800000 */
[----:B------:R-:W-:Y:S01]  /*7a60*/  BPT.TRAP 0x1 ;  /* 0x000000040000795c */ /* 0x000fe20000300000 */
.L_x_181:
[----:B------:R-:W0:Y:S01]  /*7a70*/  S2R R5, SR_CgaCtaId ;  /* 0x0000000000057919 */ /* 0x000e220000008800 */
[----:B------:R-:W-:Y:S02]  /*7a80*/  MOV R0, 0x400 ;  /* 0x0000040000007802 */ /* 0x000fe40000000f00 */
[----:B------:R-:W-:Y:S02]  /*7a90*/  SHF.L.U32 R2, R3, 0x1f, RZ ;  /* 0x0000001f03027819 */ /* 0x000fe400000006ff */
[----:B0-----:R-:W-:-:S05]  /*7aa0*/  LEA R5, R5, R0, 0x18 ;  /* 0x0000000005057211 */ /* 0x001fca00078ec0ff */
[----:B------:R-:W-:-:S04]  /*7ab0*/  VIADD R5, R5, 0x28 ;  /* 0x0000002805057836 */ /* 0x000fc80000000000 */
[C---:B------:R-:W-:Y:S02]  /*7ac0*/  IMAD R7, R8.reuse, 0x8, R5 ;  /* 0x0000000808077824 */ /* 0x040fe400078e0205 */
[----:B------:R-:W-:Y:S02]  /*7ad0*/  VIADD R8, R8, 0x1 ;  /* 0x0000000108087836 */ /* 0x000fe40000000000 */
[----:B------:R-:W0:Y:S03]  /*7ae0*/  SYNCS.PHASECHK.TRANS64.TRYWAIT P0, [R7+URZ], R2 ;  /* 0x00000002070075a7 */ /* 0x000e26000800017f */
[----:B------:R-:W-:-:S04]  /*7af0*/  ISETP.NE.AND P1, PT, R8, 0x5, PT ;  /* 0x000000050800780c */ /* 0x000fc80003f25270 */
[----:B------:R-:W-:Y:S02]  /*7b00*/  SEL R0, RZ, 0x1, P1 ;  /* 0x00000001ff007807 */ /* 0x000fe40000800000 */
[----:B------:R-:W-:Y:S02]  /*7b10*/  SEL R8, R8, RZ, P1 ;  /* 0x000000ff08087207 */ /* 0x000fe40000800000 */
[----:B------:R-:W-:-:S03]  /*7b20*/  LOP3.LUT R9, R3, R0, RZ, 0x3c, !PT ;  /* 0x0000000003097212 */ /* 0x000fc600078e3cff */
[----:B------:R-:W-:Y:S01]  /*7b30*/  IMAD R6, R8, 0x8, R5 ;  /* 0x0000000808067824 */ /* 0x000fe200078e0205 */
[----:B------:R-:W-:Y:S01]  /*7b40*/  SHF.L.U32 R3, R9, 0x1f, RZ ;  /* 0x0000001f09037819 */ /* 0x000fe200000006ff */
[----:B0-----:R-:W-:Y:S06]  /*7b50*/  @!P0 BRA `(.L_x_182) ;  /* 0x0000000400008947 */ /* 0x001fec0003800000 */
.L_x_194:
[----:B------:R-:W1:Y:S01]  /*7b60*/  SYNCS.PHASECHK.TRANS64.TRYWAIT P0, [R6+URZ], R3 ;  /* 0x00000003060075a7 */ /* 0x000e62000800017f */
[----:B------:R-:W-:-:S05]  /*7b70*/  VIADD R0, R8, 0x1 ;  /* 0x0000000108007836 */ /* 0x000fca0000000000 */
[----:B------:R-:W-:-:S04]  /*7b80*/  ISETP.NE.AND P1, PT, R0, 0x5, PT ;  /* 0x000000050000780c */ /* 0x000fc80003f25270 */
[----:B0-----:R-:W-:Y:S02]  /*7b90*/  SEL R2, RZ, 0x1, P1 ;  /* 0x00000001ff027807 */ /* 0x001fe40000800000 */
[----:B------:R-:W-:Y:S02]  /*7ba0*/  SEL R0, R0, RZ, P1 ;  /* 0x000000ff00007207 */ /* 0x000fe40000800000 */
[----:B------:R-:W-:-:S03]  /*7bb0*/  LOP3.LUT R9, R9, R2, RZ, 0x3c, !PT ;  /* 0x0000000209097212 */ /* 0x000fc600078e3cff */
[----:B------:R-:W-:Y:S01]  /*7bc0*/  IMAD R7, R0, 0x8, R5 ;  /* 0x0000000800077824 */ /* 0x000fe200078e0205 */
[----:B------:R-:W-:Y:S01]  /*7bd0*/  SHF.L.U32 R4, R9, 0x1f, RZ ;  /* 0x0000001f09047819 */ /* 0x000fe200000006ff */
[----:B-1----:R-:W-:Y:S06]  /*7be0*/  @!P0 BRA `(.L_x_183) ;  /* 0x0000000000f08947 */ /* 0x002fec0003800000 */
.L_x_195:
[----:B------:R-:W1:Y:S01]  /*7bf0*/  SYNCS.PHASECHK.TRANS64.TRYWAIT P0, [R7+URZ], R4 ;  /* 0x00000004070075a7 */ /* 0x000e62000800017f */
[----:B------:R-:W-:-:S05]  /*7c00*/  VIADD R0, R0, 0x1 ;  /* 0x0000000100007836 */ /* 0x000fca0000000000 */
[----:B------:R-:W-:-:S04]  /*7c10*/  ISETP.NE.AND P1, PT, R0, 0x5, PT ;  /* 0x000000050000780c */ /* 0x000fc80003f25270 */
[----:B------:R-:W-:Y:S02]  /*7c20*/  SEL R2, RZ, 0x1, P1 ;  /* 0x00000001ff027807 */ /* 0x000fe40000800000 */
[----:B------:R-:W-:Y:S02]  /*7c30*/  SEL R0, R0, RZ, P1 ;  /* 0x000000ff00007207 */ /* 0x000fe40000800000 */
[----:B------:R-:W-:-:S03]  /*7c40*/  LOP3.LUT R9, R9, R2, RZ, 0x3c, !PT ;  /* 0x0000000209097212 */ /* 0x000fc600078e3cff */
[----:B0-----:R-:W-:Y:S01]  /*7c50*/  IMAD R6, R0, 0x8, R5 ;  /* 0x0000000800067824 */ /* 0x001fe200078e0205 */
[----:B------:R-:W-:Y:S01]  /*7c60*/  SHF.L.U32 R3, R9, 0x1f, RZ ;  /* 0x0000001f09037819 */ /* 0x000fe200000006ff */
[----:B-1----:R-:W-:Y:S06]  /*7c70*/  @!P0 BRA `(.L_x_184) ;  /* 0x0000000000e08947 */ /* 0x002fec0003800000 */
.L_x_196:
[----:B------:R-:W1:Y:S01]  /*7c80*/  SYNCS.PHASECHK.TRANS64.TRYWAIT P0, [R6+URZ], R3 ;  /* 0x00000003060075a7 */ /* 0x000e62000800017f */
[----:B------:R-:W-:-:S05]  /*7c90*/  VIADD R0, R0, 0x1 ;  /* 0x0000000100007836 */ /* 0x000fca0000000000 */
[----:B------:R-:W-:-:S04]  /*7ca0*/  ISETP.NE.AND P1, PT, R0, 0x5, PT ;  /* 0x000000050000780c */ /* 0x000fc80003f25270 */
[----:B------:R-:W-:Y:S02]  /*7cb0*/  SEL R2, RZ, 0x1, P1 ;  /* 0x00000001ff027807 */ /* 0x000fe40000800000 */
[----:B------:R-:W-:Y:S02]  /*7cc0*/  SEL R0, R0, RZ, P1 ;  /* 0x000000ff00007207 */ /* 0x000fe40000800000 */
[----:B------:R-:W-:Y:S01]  /*7cd0*/  LOP3.LUT R2, R9, R2, RZ, 0x3c, !PT ;  /* 0x0000000209027212 */ /* 0x000fe200078e3cff */
[----:B-1----:R-:W-:Y:S06]  /*7ce0*/  @!P0 BRA `(.L_x_185) ;  /* 0x0000000000d88947 */ /* 0x002fec0003800000 */
.L_x_197:
[----:B------:R-:W-:Y:S01]  /*7cf0*/  IMAD R5, R0, 0x8, R5 ;  /* 0x0000000800057824 */ /* 0x000fe200078e0205 */
[----:B------:R-:W-:-:S07]  /*7d00*/  SHF.L.U32 R0, R2, 0x1f, RZ ;  /* 0x0000001f02007819 */ /* 0x000fce00000006ff */
.L_x_186:
[----:B--2---:R2:W3:Y:S02]  /*7d10*/  SYNCS.PHASECHK.TRANS64.TRYWAIT P0, [R5+URZ], R0 ;  /* 0x00000000050075a7 */ /* 0x0044e4000800017f */
[----:B---3--:R-:W-:Y:S05]  /*7d20*/  @!P0 NANOSLEEP.SYNCS 0x989680 ;  /* 0x009896800000895d */ /* 0x008fea0003900000 */
[----:B------:R-:W3:Y:S02]  /*7d30*/  @!P0 SYNCS.PHASECHK.TRANS64 P0, [R5+URZ], R0 ;  /* 0x00000000050085a7 */ /* 0x000ee4000800007f */
[----:B---3--:R-:W-:Y:S05]  /*7d40*/  @!P0 BRA `(.L_x_186) ;  /* 0xfffffffc00f08947 */ /* 0x008fea000383ffff */
.L_x_180:
[----:B------:R-:W-:Y:S05]  /*7d50*/  BSYNC B0 ;  /* 0x0000000000007941 */ /* 0x000fea0003800000 */
.L_x_179:
[----:B------:R-:W-:Y:S05]  /*7d60*/  EXIT ;  /* 0x000000000000794d */ /* 0x000fea0003800000 */
.L_x_21:
[----:B-1----:R1:W2:Y:S02]  /*7d70*/  SYNCS.PHASECHK.TRANS64.TRYWAIT P1, [R3+URZ], R0 ;  /* 0x00000000030075a7 */ /* 0x0022a4000802017f */
[----:B--2---:R-:W-:Y:S05]  /*7d80*/  @!P1 NANOSLEEP.SYNCS 0x989680 ;  /* 0x009896800000995d */ /* 0x004fea0003900000 */
[----:B------:R-:W2:Y:S02]  /*7d90*/  @!P1 SYNCS.PHASECHK.TRANS64 P1, [R3+URZ], R0 ;  /* 0x00000000030095a7 */ /* 0x000ea4000802007f */
[----:B--2---:R-:W-:Y:S05]  /*7da0*/  @!P1 BRA `(.L_x_21) ;  /* 0xfffffffc00f09947 */ /* 0x004fea000383ffff */
[----:B------:R-:W-:Y:S05]  /*7db0*/  BRA `(.L_x_20) ;  /* 0xffffff9800687947 */ /* 0x000fea000383ffff */
.L_x_26:
[----:B-1----:R1:W2:Y:S02]  /*7dc0*/  SYNCS.PHASECHK.TRANS64.TRYWAIT P1, [R5+URZ], R4 ;  /* 0x00000004050075a7 */ /* 0x0022a4000802017f */
[----:B--2---:R-:W-:Y:S05]  /*7dd0*/  @!P1 NANOSLEEP.SYNCS 0x989680 ;  /* 0x009896800000995d */ /* 0x004fea0003900000 */
[----:B------:R-:W2:Y:S02]  /*7de0*/  @!P1 SYNCS.PHASECHK.TRANS64 P1, [R5+URZ], R4 ;  /* 0x00000004050095a7 */ /* 0x000ea4000802007f */
[----:B--2---:R-:W-:Y:S05]  /*7df0*/  @!P1 BRA `(.L_x_26) ;  /* 0xfffffffc00f09947 */ /* 0x004fea000383ffff */
[----:B------:R-:W-:Y:S05]  /*7e00*/  BRA `(.L_x_25) ;  /* 0xffffff9c00447947 */ /* 0x000fea000383ffff */
.L_x_167:
[----:B------:R-:W-:Y:S01]  /*7e10*/  BSSY B1, `(.L_x_187) ;  /* 0x0000006000017945 */ /* 0x000fe20003800000 */
[----:B------:R-:W-:-:S07]  /*7e20*/  IMAD.MOV.U32 R15, RZ, RZ, -0x1 ;  /* 0xffffffffff0f7424 */ /* 0x000fce00078e00ff */
[----:B------:R-:W-:Y:S05]  /*7e30*/  WARPSYNC.COLLECTIVE R15, `(.L_x_188) ;  /* 0x000000000f0c7348 */ /* 0x000fea0003c00000 */
[----:B------:R-:W-:Y:S02]  /*7e40*/  ELECT P6, UR62, PT ;  /* 0x00000000003e782f */ /* 0x000fe400038c0000 */
[----:B------:R-:W-:Y:S01]  /*7e50*/  MOV R14, UR62 ;  /* 0x0000003e000e7c02 */ /* 0x000fe20008000f00 */
[----:B------:R-:W-:Y:S10]  /*7e60*/  ENDCOLLECTIVE ;  /* 0x000000000000791b */ /* 0x000ff40003800000 */
.L_x_188:
[----:B------:R-:W-:Y:S05]  /*7e70*/  BSYNC B1 ;  /* 0x0000000000017941 */ /* 0x000fea0003800000 */
.L_x_187:
[----:B------:R-:W-:Y:S05]  /*7e80*/  BRA `(.L_x_189) ;  /* 0xfffffff000147947 */ /* 0x000fea000383ffff */
.L_x_170:
[----:B-1----:R1:W2:Y:S02]  /*7e90*/  SYNCS.PHASECHK.TRANS64.TRYWAIT P0, [R23+URZ+0x28], R14 ;  /* 0x0000280e170075a7 */ /* 0x0022a4000800017f */
[----:B--2---:R-:W-:Y:S05]  /*7ea0*/  @!P0 NANOSLEEP.SYNCS 0x989680 ;  /* 0x009896800000895d */ /* 0x004fea0003900000 */
[----:B------:R-:W2:Y:S02]  /*7eb0*/  @!P0 SYNCS.PHASECHK.TRANS64 P0, [R23+URZ+0x28], R14 ;  /* 0x0000280e170085a7 */ /* 0x000ea4000800007f */
[----:B--2---:R-:W-:Y:S05]  /*7ec0*/  @!P0 BRA `(.L_x_170) ;  /* 0xfffffffc00f08947 */ /* 0x004fea000383ffff */
[----:B------:R-:W-:Y:S05]  /*7ed0*/  BRA `(.L_x_190) ;  /* 0xfffffff000547947 */ /* 0x000fea000383ffff */
.L_x_178:
[----:B------:R-:W-:Y:S01]  /*7ee0*/  BSSY B0, `(.L_x_191) ;  /* 0x0000006000007945 */ /* 0x000fe20003800000 */
[----:B------:R-:W-:-:S07]  /*7ef0*/  IMAD.MOV.U32 R15, RZ, RZ, -0x1 ;  /* 0xffffffffff0f7424 */ /* 0x000fce00078e00ff */
[----:B------:R-:W-:Y:S05]  /*7f00*/  WARPSYNC.COLLECTIVE R15, `(.L_x_192) ;  /* 0x000000000f0c7348 */ /* 0x000fea0003c00000 */
[----:B------:R-:W-:Y:S02]  /*7f10*/  ELECT P6, UR62, PT ;  /* 0x00000000003e782f */ /* 0x000fe400038c0000 */
[----:B------:R-:W-:Y:S01]  /*7f20*/  MOV R14, UR62 ;  /* 0x0000003e000e7c02 */ /* 0x000fe20008000f00 */
[----:B------:R-:W-:Y:S10]  /*7f30*/  ENDCOLLECTIVE ;  /* 0x000000000000791b */ /* 0x000ff40003800000 */
.L_x_192:
[----:B------:R-:W-:Y:S05]  /*7f40*/  BSYNC B0 ;  /* 0x0000000000007941 */ /* 0x000fea0003800000 */
.L_x_191:
[----:B------:R-:W-:Y:S05]  /*7f50*/  BRA `(.L_x_193) ;  /* 0xfffffff800ac7947 */ /* 0x000fea000383ffff */
.L_x_182:
[----:B0-----:R0:W1:Y:S02]  /*7f60*/  SYNCS.PHASECHK.TRANS64.TRYWAIT P0, [R7+URZ], R2 ;  /* 0x00000002070075a7 */ /* 0x001064000800017f */
[----:B-1----:R-:W-:Y:S05]  /*7f70*/  @!P0 NANOSLEEP.SYNCS 0x989680 ;  /* 0x009896800000895d */ /* 0x002fea0003900000 */
[----:B------:R-:W1:Y:S02]  /*7f80*/  @!P0 SYNCS.PHASECHK.TRANS64 P0, [R7+URZ], R2 ;  /* 0x00000002070085a7 */ /* 0x000e64000800007f */
[----:B-1----:R-:W-:Y:S05]  /*7f90*/  @!P0 BRA `(.L_x_182) ;  /* 0xfffffffc00f08947 */ /* 0x002fea000383ffff */
[----:B------:R-:W-:Y:S05]  /*7fa0*/  BRA `(.L_x_194) ;  /* 0xfffffff800ec7947 */ /* 0x000fea000383ffff */
.L_x_183:
[----:B0-----:R0:W1:Y:S02]  /*7fb0*/  SYNCS.PHASECHK.TRANS64.TRYWAIT P0, [R6+URZ], R3 ;  /* 0x00000003060075a7 */ /* 0x001064000800017f */
[----:B-1----:R-:W-:Y:S05]  /*7fc0*/  @!P0 NANOSLEEP.SYNCS 0x989680 ;  /* 0x009896800000895d */ /* 0x002fea0003900000 */
[----:B------:R-:W1:Y:S02]  /*7fd0*/  @!P0 SYNCS.PHASECHK.TRANS64 P0, [R6+URZ], R3 ;  /* 0x00000003060085a7 */ /* 0x000e64000800007f */
[----:B-1----:R-:W-:Y:S05]  /*7fe0*/  @!P0 BRA `(.L_x_183) ;  /* 0xfffffffc00f08947 */ /* 0x002fea000383ffff */
[----:B------:R-:W-:Y:S05]  /*7ff0*/  BRA `(.L_x_195) ;  /* 0xfffffff800fc7947 */ /* 0x000fea000383ffff */
.L_x_184:
[----:B0-----:R0:W1:Y:S02]  /*8000*/  SYNCS.PHASECHK.TRANS64.TRYWAIT P0, [R7+URZ], R4 ;  /* 0x00000004070075a7 */ /* 0x001064000800017f */
[----:B-1----:R-:W-:Y:S05]  /*8010*/  @!P0 NANOSLEEP.SYNCS 0x989680 ;  /* 0x009896800000895d */ /* 0x002fea0003900000 */
[----:B------:R-:W1:Y:S02]  /*8020*/  @!P0 SYNCS.PHASECHK.TRANS64 P0, [R7+URZ], R4 ;  /* 0x00000004070085a7 */ /* 0x000e64000800007f */
[----:B-1----:R-:W-:Y:S05]  /*8030*/  @!P0 BRA `(.L_x_184) ;  /* 0xfffffffc00f08947 */ /* 0x002fea000383ffff */
[----:B------:R-:W-:Y:S05]  /*8040*/  BRA `(.L_x_196) ;  /* 0xfffffffc000c7947 */ /* 0x000fea000383ffff */
.L_x_185:
[----:B-1----:R1:W2:Y:S02]  /*8050*/  SYNCS.PHASECHK.TRANS64.TRYWAIT P0, [R6+URZ], R3 ;  /* 0x00000003060075a7 */ /* 0x0022a4000800017f */
[----:B--2---:R-:W-:Y:S05]  /*8060*/  @!P0 NANOSLEEP.SYNCS 0x989680 ;  /* 0x009896800000895d */ /* 0x004fea0003900000 */
[----:B------:R-:W2:Y:S02]  /*8070*/  @!P0 SYNCS.PHASECHK.TRANS64 P0, [R6+URZ], R3 ;  /* 0x00000003060085a7 */ /* 0x000ea4000800007f */
[----:B--2---:R-:W-:Y:S05]  /*8080*/  @!P0 BRA `(.L_x_185) ;  /* 0xfffffffc00f08947 */ /* 0x004fea000383ffff */
[----:B------:R-:W-:Y:S05]  /*8090*/  BRA `(.L_x_197) ;  /* 0xfffffffc00147947 */ /* 0x000fea000383ffff */
.L_x_198:
[----:B------:R-:W-:-:S00]  /*80a0*/  BRA `(.L_x_198) ;  /* 0xfffffffc00fc7947 */ /* 0x000fc0000383ffff */
[----:B------:R-:W-:-:S00]  /*80b0*/  NOP ;  /* 0x0000000000007918 */ /* 0x000fc00000000000 */
        /* <DEDUP_REMOVED lines=12> */
.L_x_199:


//--------------------- .nv.global.init           --------------------------
	.section	.nv.global.init,"aw",@progbits
.nv.global.init:
	.type		$str$22,@object
	.size		$str$22,($str$23 - $str$22)
$str$22:
        /*0000*/ 	.byte	0x6b, 0x5f, 0x74, 0x69, 0x6c, 0x65, 0x5f, 0x63, 0x6f, 0x75, 0x6e, 0x74, 0x20, 0x3e, 0x3d, 0x20
        /*0010*/ 	.byte	0x31, 0x00
	.type		$str$23,@object
	.size		$str$23,(__unnamed_1 - $str$23)
$str$23:
        /*0012*/ 	.byte	0x2f, 0x74, 0x6d, 0x70, 0x2f, 0x63, 0x75, 0x74, 0x6c, 0x61, 0x73, 0x73, 0x5f, 0x73, 0x77, 0x65
        /*0022*/ 	.byte	0x65, 0x70, 0x5f, 0x73, 0x72, 0x63, 0x2f, 0x69, 0x6e, 0x63, 0x6c, 0x75, 0x64, 0x65, 0x2f, 0x63
        /*0032*/ 	.byte	0x75, 0x74, 0x6c, 0x61, 0x73, 0x73, 0x2f, 0x67, 0x65, 0x6d, 0x6d, 0x2f, 0x63, 0x6f, 0x6c, 0x6c
        /*0042*/ 	.byte	0x65, 0x63, 0x74, 0x69, 0x76, 0x65, 0x2f, 0x73, 0x6d, 0x39, 0x30, 0x5f, 0x6d, 0x6d, 0x61, 0x5f
        /*0052*/ 	.byte	0x74, 0x6d, 0x61, 0x5f, 0x67, 0x6d, 0x6d, 0x61, 0x5f, 0x73, 0x73, 0x5f, 0x77, 0x61, 0x72, 0x70
        /*0062*/ 	.byte	0x73, 0x70, 0x65, 0x63, 0x69, 0x61, 0x6c, 0x69, 0x7a, 0x65, 0x64, 0x2e, 0x68, 0x70, 0x70, 0x00
	.type		__unnamed_1,@object
	.size		__unnamed_1,(.L_0 - __unnamed_1)
__unnamed_1:
        /*0072*/ 	.byte	0x76, 0x6f, 0x69, 0x64, 0x20, 0x63, 0x75, 0x74, 0x6c, 0x61, 0x73, 0x73, 0x3a, 0x3a, 0x67, 0x65
        /* <DEDUP_REMOVED lines=180> */
        /*0bc2*/ 	.byte	0x69, 0x74, 0x79, 0x5d, 0x00
.L_0:


//--------------------- .nv.shared._ZN7cutlass13device_kernelINS_4gemm6kernel13GemmUniversalIN4cute5tupleIJiiiiEEENS1_10collective13CollectiveMmaINS1_34MainloopSm90TmaGmmaWarpSpecializedILi5ENS5_IJNS4_1CILi1EEENSA_ILi8EEESB_EEENS1_35KernelTmaWarpSpecializedCooperativeEEENS5_IJNSA_ILi128EEESG_NSA_ILi64EEEEEENS_6half_tENS5_IJlSB_lEEESJ_SK_NS4_8TiledMMAINS4_8MMA_AtomIJNS4_4SM904GMMA26MMA_64x128x16_F32F16F16_SSILNSO_5MajorE0ELSQ_0ELNSO_7ScaleInE1ELSR_1EEEEEENS4_6LayoutINS5_IJNSA_ILi2EEESB_SB_EEENS5_IJSB_NSA_ILi0EEESX_EEEEENS5_IJNS4_10UnderscoreES10_S10_EEEEENS4_23SM90_TMA_LOAD_MULTICASTENS4_14ComposedLayoutINS4_7SwizzleILi3ELi4ELi3EEENS4_18smem_ptr_flag_bitsILi16EEENSU_INS5_IJSC_SH_EEENS5_IJSH_SB_EEEEEEEvNS4_8identityENS4_13SM90_TMA_LOADES1C_vS1D_EENS_8epilogue10collective6detail29Sm90TmaWarpSpecializedAdapterINS1H_15DefaultEpilogueISJ_SK_SK_NS1G_6thread17LinearCombinationISJ_Li1EffLNS1L_9ScaleType4KindE0ELNS_15FloatRoundStyleE2ESJ_EENS1_15EpilogueDefaultEEEEEvvEEEEvNT_6ParamsE --------------------------
	.section	.nv.shared._ZN7cutlass13device_kernelINS_4gemm6kernel13GemmUniversalIN4cute5tupleIJiiiiEEENS1_10collective13CollectiveMmaINS1_34MainloopSm90TmaGmmaWarpSpecializedILi5ENS5_IJNS4_1CILi1EEENSA_ILi8EEESB_EEENS1_35KernelTmaWarpSpecializedCooperativeEEENS5_IJNSA_ILi128EEESG_NSA_ILi64EEEEEENS_6half_tENS5_IJlSB_lEEESJ_SK_NS4_8TiledMMAINS4_8MMA_AtomIJNS4_4SM904GMMA26MMA_64x128x16_F32F16F16_SSILNSO_5MajorE0ELSQ_0ELNSO_7ScaleInE1ELSR_1EEEEEENS4_6LayoutINS5_IJNSA_ILi2EEESB_SB_EEENS5_IJSB_NSA_ILi0EEESX_EEEEENS5_IJNS4_10UnderscoreES10_S10_EEEEENS4_23SM90_TMA_LOAD_MULTICASTENS4_14ComposedLayoutINS4_7SwizzleILi3ELi4ELi3EEENS4_18smem_ptr_flag_bitsILi16EEENSU_INS5_IJSC_SH_EEENS5_IJSH_SB_EEEEEEEvNS4_8identityENS4_13SM90_TMA_LOADES1C_vS1D_EENS_8epilogue10collective6detail29Sm90TmaWarpSpecializedAdapterINS1H_15DefaultEpilogueISJ_SK_SK_NS1G_6thread17LinearCombinationISJ_Li1EffLNS1L_9ScaleType4KindE0ELNS_15FloatRoundStyleE2ESJ_EENS1_15EpilogueDefaultEEEEEvvEEEEvNT_6ParamsE,"aw",@nobits
	.sectionflags	@""
	.align	16
	.zero		1024


//--------------------- .nv.shared.reserved.0     --------------------------
	.section	.nv.shared.reserved.0,"aw",@nobits
	.weak		__nv_reservedSMEM_offset_0_alias
	.size		__nv_reservedSMEM_offset_0_alias, 0, 0
	.other		__nv_reservedSMEM_offset_0_alias,@"STO_CUDA_RESERVED_SHARED STV_DEFAULT"
__nv_reservedSMEM_offset_0_alias:
	.zero		0


//--------------------- .nv.global                --------------------------
	.section	.nv.global,"aw",@nobits
.nv.global:
	.type		_ZN40_INTERNAL_6f1594d2_4_k_cu_f2dfb252_154144cute1_E,@object
	.size		_ZN40_INTERNAL_6f1594d2_4_k_cu_f2dfb252_154144cute1_E,(_ZN40_INTERNAL_6f1594d2_4_k_cu_f2dfb252_154144cuda3std3__45__cpo6cbeginE - _ZN40_INTERNAL_6f1594d2_4_k_cu_f2dfb252_154144cute1_E)
_ZN40_INTERNAL_6f1594d2_4_k_cu_f2dfb252_154144cute1_E:
	.zero		1
	.type		_ZN40_INTERNAL_6f1594d2_4_k_cu_f2dfb252_154144cuda3std3__45__cpo6cbeginE,@object
	.size		_ZN40_INTERNAL_6f1594d2_4_k_cu_f2dfb252_154144cuda3std3__45__cpo6cbeginE,(_ZN40_INTERNAL_6f1594d2_4_k_cu_f2dfb252_154144cuda3std3__48in_placeE - _ZN40_INTERNAL_6f1594d2_4_k_cu_f2dfb252_154144cuda3std3__45__cpo6cbeginE)
_ZN40_INTERNAL_6f1594d2_4_k_cu_f2dfb252_154144cuda3std3__45__cpo6cbeginE:
	.zero		1
	.type		_ZN40_INTERNAL_6f1594d2_4_k_cu_f2dfb252_154144cuda3std3__48in_placeE,@object
	.size		_ZN40_INTERNAL_6f1594d2_4_k_cu_f2dfb252_154144cuda3std3__48in_placeE,(_ZN40_INTERNAL_6f1594d2_4_k_cu_f2dfb252_154144cuda3std6ranges3__45__cpo9iter_moveE - _ZN40_INTERNAL_6f1594d2_4_k_cu_f2dfb252_154144cuda3std3__48in_placeE)
_ZN40_INTERNAL_6f1594d2_4_k_cu_f2dfb252_154144cuda3std3__48in_placeE:
	.zero		1
	.type		_ZN40_INTERNAL_6f1594d2_4_k_cu_f2dfb252_154144cuda3std6ranges3__45__cpo9iter_moveE,@object
	.size		_ZN40_INTERNAL_6f1594d2_4_k_cu_f2dfb252_154144cuda3std6ranges3__45__cpo9iter_moveE,(_ZN40_INTERNAL_6f1594d2_4_k_cu_f2dfb252_154144cuda3std3__45__cpo5beginE - _ZN40_INTERNAL_6f1594d2_4_k_cu_f2dfb252_154144cuda3std6ranges3__45__cpo9iter_moveE)
_ZN40_INTERNAL_6f1594d2_4_k_cu_f2dfb252_154144cuda3std6ranges3__45__cpo9iter_moveE:
	.zero		1
	.type		_ZN40_INTERNAL_6f1594d2_4_k_cu_f2dfb252_154144cuda3std3__45__cpo5beginE,@object
	.size		_ZN40_INTERNAL_6f1594d2_4_k_cu_f2dfb252_154144cuda3std3__45__cpo5beginE,(_ZN40_INTERNAL_6f1594d2_4_k_cu_f2dfb252_154144cuda3std3__442_GLOBAL__N__6f1594d2_4_k_cu_f2dfb252_154146ignoreE - _ZN40_INTERNAL_6f1594d2_4_k_cu_f2dfb252_154144cuda3std3__45__cpo5beginE)
_ZN40_INTERNAL_6f1594d2_4_k_cu_f2dfb252_154144cuda3std3__45__cpo5beginE:
	.zero		1
	.type		_ZN40_INTERNAL_6f1594d2_4_k_cu_f2dfb252_154144cuda3std3__442_GLOBAL__N__6f1594d2_4_k_cu_f2dfb252_154146ignoreE,@object
	.size		_ZN40_INTERNAL_6f1594d2_4_k_cu_f2dfb252_154144cuda3std3__442_GLOBAL__N__6f1594d2_4_k_cu_f2dfb252_154146ignoreE,(_ZN40_INTERNAL_6f1594d2_4_k_cu_f2dfb252_154144cute7productE - _ZN40_INTERNAL_6f1594d2_4_k_cu_f2dfb252_154144cuda3std3__442_GLOBAL__N__6f1594d2_4_k_cu_f2dfb252_154146ignoreE)
_ZN40_INTERNAL_6f1594d2_4_k_cu_f2dfb252_154144cuda3std3__442_GLOBAL__N__6f1594d2_4_k_cu_f2dfb252_154146ignoreE:
	.zero		1
	.type		_ZN40_INTERNAL_6f1594d2_4_k_cu_f2dfb252_154144cute7productE,@object
	.size		_ZN40_INTERNAL_6f1594d2_4_k_cu_f2dfb252_154144cute7productE,(_ZN40_INTERNAL_6f1594d2_4_k_cu_f2dfb252_154144cuda3std3__45__cpo3endE - _ZN40_INTERNAL_6f1594d2_4_k_cu_f2dfb252_154144cute7productE)
_ZN40_INTERNAL_6f1594d2_4_k_cu_f2dfb252_154144cute7productE:
	.zero		1
	.type		_ZN40_INTERNAL_6f1594d2_4_k_cu_f2dfb252_154144cuda3std3__45__cpo3endE,@object
	.size		_ZN40_INTERNAL_6f1594d2_4_k_cu_f2dfb252_154144cuda3std3__45__cpo3endE,(_ZN40_INTERNAL_6f1594d2_4_k_cu_f2dfb252_154144cuda3std3__419piecewise_constructE - _ZN40_INTERNAL_6f1594d2_4_k_cu_f2dfb252_154144cuda3std3__45__cpo3endE)
_ZN40_INTERNAL_6f1594d2_4_k_cu_f2dfb252_154144cuda3std3__45__cpo3endE:
	.zero		1
	.type		_ZN40_INTERNAL_6f1594d2_4_k_cu_f2dfb252_154144cuda3std3__419piecewise_constructE,@object
	.size		_ZN40_INTERNAL_6f1594d2_4_k_cu_f2dfb252_154144cuda3std3__419piecewise_constructE,(_ZN40_INTERNAL_6f1594d2_4_k_cu_f2dfb252_154144cuda3std3__45__cpo4cendE - _ZN40_INTERNAL_6f1594d2_4_k_cu_f2dfb252_154144cuda3std3__419piecewise_constructE)
_ZN40_INTERNAL_6f1594d2_4_k_cu_f2dfb252_154144cuda3std3__419piecewise_constructE:
	.zero		1
	.type		_ZN40_INTERNAL_6f1594d2_4_k_cu_f2dfb252_154144cuda3std3__45__cpo4cendE,@object
	.size		_ZN40_INTERNAL_6f1594d2_4_k_cu_f2dfb252_154144cuda3std3__45__cpo4cendE,(_ZN40_INTERNAL_6f1594d2_4_k_cu_f2dfb252_154144cuda3std6ranges3__45__cpo4swapE - _ZN40_INTERNAL_6f1594d2_4_k_cu_f2dfb252_154144cuda3std3__45__cpo4cendE)
_ZN40_INTERNAL_6f1594d2_4_k_cu_f2dfb252_154144cuda3std3__45__cpo4cendE:
	.zero		1
	.type		_ZN40_INTERNAL_6f1594d2_4_k_cu_f2dfb252_154144cuda3std6ranges3__45__cpo4swapE,@object
	.size		_ZN40_INTERNAL_6f1594d2_4_k_cu_f2dfb252_154144cuda3std6ranges3__45__cpo4swapE,(.L_8 - _ZN40_INTERNAL_6f1594d2_4_k_cu_f2dfb252_154144cuda3std6ranges3__45__cpo4swapE)
_ZN40_INTERNAL_6f1594d2_4_k_cu_f2dfb252_154144cuda3std6ranges3__45__cpo4swapE:
	.zero		1
.L_8:


//--------------------- .nv.constant0._ZN7cutlass13device_kernelINS_4gemm6kernel13GemmUniversalIN4cute5tupleIJiiiiEEENS1_10collective13CollectiveMmaINS1_34MainloopSm90TmaGmmaWarpSpecializedILi5ENS5_IJNS4_1CILi1EEENSA_ILi8EEESB_EEENS1_35KernelTmaWarpSpecializedCooperativeEEENS5_IJNSA_ILi128EEESG_NSA_ILi64EEEEEENS_6half_tENS5_IJlSB_lEEESJ_SK_NS4_8TiledMMAINS4_8MMA_AtomIJNS4_4SM904GMMA26MMA_64x128x16_F32F16F16_SSILNSO_5MajorE0ELSQ_0ELNSO_7ScaleInE1ELSR_1EEEEEENS4_6LayoutINS5_IJNSA_ILi2EEESB_SB_EEENS5_IJSB_NSA_ILi0EEESX_EEEEENS5_IJNS4_10UnderscoreES10_S10_EEEEENS4_23SM90_TMA_LOAD_MULTICASTENS4_14ComposedLayoutINS4_7SwizzleILi3ELi4ELi3EEENS4_18smem_ptr_flag_bitsILi16EEENSU_INS5_IJSC_SH_EEENS5_IJSH_SB_EEEEEEEvNS4_8identityENS4_13SM90_TMA_LOADES1C_vS1D_EENS_8epilogue10collective6detail29Sm90TmaWarpSpecializedAdapterINS1H_15DefaultEpilogueISJ_SK_SK_NS1G_6thread17LinearCombinationISJ_Li1EffLNS1L_9ScaleType4KindE0ELNS_15FloatRoundStyleE2ESJ_EENS1_15EpilogueDefaultEEEEEvvEEEEvNT_6ParamsE --------------------------
	.section	.nv.constant0._ZN7cutlass13device_kernelINS_4gemm6kernel13GemmUniversalIN4cute5tupleIJiiiiEEENS1_10collective13CollectiveMmaINS1_34MainloopSm90TmaGmmaWarpSpecializedILi5ENS5_IJNS4_1CILi1EEENSA_ILi8EEESB_EEENS1_35KernelTmaWarpSpecializedCooperativeEEENS5_IJNSA_ILi128EEESG_NSA_ILi64EEEEEENS_6half_tENS5_IJlSB_lEEESJ_SK_NS4_8TiledMMAINS4_8MMA_AtomIJNS4_4SM904GMMA26MMA_64x128x16_F32F16F16_SSILNSO_5MajorE0ELSQ_0ELNSO_7ScaleInE1ELSR_1EEEEEENS4_6LayoutINS5_IJNSA_ILi2EEESB_SB_EEENS5_IJSB_NSA_ILi0EEESX_EEEEENS5_IJNS4_10UnderscoreES10_S10_EEEEENS4_23SM90_TMA_LOAD_MULTICASTENS4_14ComposedLayoutINS4_7SwizzleILi3ELi4ELi3EEENS4_18smem_ptr_flag_bitsILi16EEENSU_INS5_IJSC_SH_EEENS5_IJSH_SB_EEEEEEEvNS4_8identityENS4_13SM90_TMA_LOADES1C_vS1D_EENS_8epilogue10collective6detail29Sm90TmaWarpSpecializedAdapterINS1H_15DefaultEpilogueISJ_SK_SK_NS1G_6thread17LinearCombinationISJ_Li1EffLNS1L_9ScaleType4KindE0ELNS_15FloatRoundStyleE2ESJ_EENS1_15EpilogueDefaultEEEEEvvEEEEvNT_6ParamsE,"a",@progbits
	.sectionflags	@""
	.align	4
.nv.constant0._ZN7cutlass13device_kernelINS_4gemm6kernel13GemmUniversalIN4cute5tupleIJiiiiEEENS1_10collective13CollectiveMmaINS1_34MainloopSm90TmaGmmaWarpSpecializedILi5ENS5_IJNS4_1CILi1EEENSA_ILi8EEESB_EEENS1_35KernelTmaWarpSpecializedCooperativeEEENS5_IJNSA_ILi128EEESG_NSA_ILi64EEEEEENS_6half_tENS5_IJlSB_lEEESJ_SK_NS4_8TiledMMAINS4_8MMA_AtomIJNS4_4SM904GMMA26MMA_64x128x16_F32F16F16_SSILNSO_5MajorE0ELSQ_0ELNSO_7ScaleInE1ELSR_1EEEEEENS4_6LayoutINS5_IJNSA_ILi2EEESB_SB_EEENS5_IJSB_NSA_ILi0EEESX_EEEEENS5_IJNS4_10UnderscoreES10_S10_EEEEENS4_23SM90_TMA_LOAD_MULTICASTENS4_14ComposedLayoutINS4_7SwizzleILi3ELi4ELi3EEENS4_18smem_ptr_flag_bitsILi16EEENSU_INS5_IJSC_SH_EEENS5_IJSH_SB_EEEEEEEvNS4_8identityENS4_13SM90_TMA_LOADES1C_vS1D_EENS_8epilogue10collective6detail29Sm90TmaWarpSpecializedAdapterINS1H_15DefaultEpilogueISJ_SK_SK_NS1G_6thread17LinearCombinationISJ_Li1EffLNS1L_9ScaleType4KindE0ELNS_15FloatRoundStyleE2ESJ_EENS1_15EpilogueDefaultEEEEEvvEEEEvNT_6ParamsE:
	.zero		1664


//--------------------- SYMBOLS --------------------------

	.type		.nv.reservedSmem.offset0,@object
	.size		.nv.reservedSmem.offset0,0x4
	.type		__assertfail,@function
